def attn_fwd(
    Q,
    K,
    V,
    Out,
    Lse,
    sm_scale,
    stride_qz,
    stride_qh,
    stride_qm,
    stride_qk,
    stride_kz,
    stride_kh,
    stride_kn,
    stride_kk,
    stride_vz,
    stride_vh,
    stride_vn,
    stride_vk,
    stride_oz,
    stride_oh,
    stride_om,
    stride_ok,
    seqlen_q,
    seqlen_k,
    BLOCK_M: tl.constexpr,
    BLOCK_N: tl.constexpr,
    HEAD_DIM: tl.constexpr,
    CAUSAL: tl.constexpr,
):
    start_m = tl.program_id(0)
    off_hz = tl.program_id(1)
    q_off = off_hz * stride_qh
    k_off = off_hz * stride_kh
    v_off = off_hz * stride_vh
    offs_m = start_m * BLOCK_M + tl.arange(0, BLOCK_M)
    offs_d = tl.arange(0, HEAD_DIM)
    offs_n = tl.arange(0, BLOCK_N)
    q_ptrs = Q + q_off + offs_m[:, None] * stride_qm + offs_d[None, :] * stride_qk
    k_ptrs = K + k_off + offs_d[:, None] * stride_kk + offs_n[None, :] * stride_kn
    v_ptrs = V + v_off + offs_n[:, None] * stride_vn + offs_d[None, :] * stride_vk
    m_i = tl.full([BLOCK_M], float("-inf"), dtype=tl.float32)
    l_i = tl.zeros([BLOCK_M], dtype=tl.float32) + 1.0
    acc = tl.zeros([BLOCK_M, HEAD_DIM], dtype=tl.float32)
    q = tl.load(q_ptrs)
    acc, l_i, m_i = _attn_fwd_inner(
        acc,
        l_i,
        m_i,
        q,
        k_ptrs,
        v_ptrs,
        sm_scale,
        stride_kn,
        stride_vn,
        start_m,
        seqlen_k,
        BLOCK_M,
        BLOCK_N,
        HEAD_DIM,
        CAUSAL,
    )
    acc = acc / l_i[:, None]
    lse = m_i + tl.math.log2(l_i) / 1.4426950408889634
    o_ptrs = (
        Out
        + off_hz * stride_oh
        + offs_m[:, None] * stride_om
        + offs_d[None, :] * stride_ok
    )
    tl.store(o_ptrs, acc.to(Out.dtype.element_ty))
    tl.store(Lse + off_hz * seqlen_q + offs_m, lse)

# config = {"BLOCK_M": 128, "BLOCK_N": 128, "HEAD_DIM": 64, "arch": "sm_100", "causal": false, "dtype": "fp16", "num_stages": 2, "num_warps": 4}
# arch = sm_100


// ===== COMPILED SASS (sm_100a) =====

	.target	sm_100a

	.elftype	@"ET_EXEC"


//--------------------- .note.nv.tkinfo           --------------------------
	.section	.note.nv.tkinfo,"",@"SHT_NOTE"
	.sectionflags	@"SHF_NOTE_NV_TKINFO"
	.tkinfo
        /*0018*/ 	.word	0x00000081
        /*0030*/ 	.string	""
        /*0030*/ 	.string	"ptxas-blackwell"
        /*0030*/ 	.string	"Cuda compilation tools, release 12.9, V12.9.86"
        /*0030*/ 	.string	"Build cuda_12.9.r12.9/compiler.36037853_0"
        /*0030*/ 	.string	"-v  -suppress-debug-info  -lineinfo  -arch sm_100a "



//--------------------- .note.nv.cuver            --------------------------
	.section	.note.nv.cuver,"",@"SHT_NOTE"
	.sectionflags	@"SHF_NOTE_NV_CUVER"
        /*0018*/ 	.short	0x0001
        /*001a*/ 	.short	0x0064
        /*001c*/ 	.short	0x0001
        /*001e*/ 	.short	0x0000
        /*0020*/ 	.short	0x0001
        /*0022*/ 	.short	0x0000


//--------------------- .nv.info                  --------------------------
	.section	.nv.info,"",@"SHT_CUDA_INFO"
	.align	4


	//----- nvinfo : EIATTR_REGCOUNT
	.align		4
        /*0000*/ 	.byte	0x04, 0x2f
        /*0002*/ 	.short	(.L_5 - .L_4)
	.align		4
.L_4:
        /*0004*/ 	.word	index@(attn_fwd)
        /*0008*/ 	.word	0x000000ff


	//----- nvinfo : EIATTR_FRAME_SIZE
	.align		4
.L_5:
        /*000c*/ 	.byte	0x04, 0x11
        /*000e*/ 	.short	(.L_7 - .L_6)
	.align		4
.L_6:
        /*0010*/ 	.word	index@($__internal_2_$__cuda_sm10x_tcgen05_guardrail_trap_unallocated_columns_being_dealloced)
        /*0014*/ 	.word	0x00000320


	//----- nvinfo : EIATTR_FRAME_SIZE
	.align		4
.L_7:
        /*0018*/ 	.byte	0x04, 0x11
        /*001a*/ 	.short	(.L_9 - .L_8)
	.align		4
.L_8:
        /*001c*/ 	.word	index@($__internal_1_$__cuda_sm10x_tcgen05_guardrail_trap_phase_invalid_during_alloc)
        /*0020*/ 	.word	0x00000320


	//----- nvinfo : EIATTR_FRAME_SIZE
	.align		4
.L_9:
        /*0024*/ 	.byte	0x04, 0x11
        /*0026*/ 	.short	(.L_11 - .L_10)
	.align		4
.L_10:
        /*0028*/ 	.word	index@($__internal_0_$__cuda_sm10x_tcgen05_guardrail_trap_col_being_dealloced_not_returned_by_alloc)
        /*002c*/ 	.word	0x00000320


	//----- nvinfo : EIATTR_FRAME_SIZE
	.align		4
.L_11:
        /*0030*/ 	.byte	0x04, 0x11
        /*0032*/ 	.short	(.L_13 - .L_12)
	.align		4
.L_12:
        /*0034*/ 	.word	index@(attn_fwd)
        /*0038*/ 	.word	0x00000320


	//----- nvinfo : EIATTR_MIN_STACK_SIZE
	.align		4
.L_13:
        /*003c*/ 	.byte	0x04, 0x12
        /*003e*/ 	.short	(.L_15 - .L_14)
	.align		4
.L_14:
        /*0040*/ 	.word	index@(attn_fwd)
        /*0044*/ 	.word	0x00000320
.L_15:


//--------------------- .nv.info.attn_fwd         --------------------------
	.section	.nv.info.attn_fwd,"",@"SHT_CUDA_INFO"
	.sectionflags	@""
	.align	4


	//----- nvinfo : EIATTR_CUDA_API_VERSION
	.align		4
        /*0000*/ 	.byte	0x04, 0x37
        /*0002*/ 	.short	(.L_17 - .L_16)
.L_16:
        /*0004*/ 	.word	0x00000081


	//----- nvinfo : EIATTR_KPARAM_INFO
	.align		4
.L_17:
        /*0008*/ 	.byte	0x04, 0x17
        /*000a*/ 	.short	(.L_19 - .L_18)
.L_18:
        /*000c*/ 	.word	0x00000000
        /*0010*/ 	.short	0x0019
        /*0012*/ 	.short	0x0080
        /*0014*/ 	.byte	0x00, 0xf4, 0x21, 0x00


	//----- nvinfo : EIATTR_KPARAM_INFO
	.align		4
.L_19:
        /*0018*/ 	.byte	0x04, 0x17
        /*001a*/ 	.short	(.L_21 - .L_20)
.L_20:
        /*001c*/ 	.word	0x00000000
        /*0020*/ 	.short	0x0018
        /*0022*/ 	.short	0x0078
        /*0024*/ 	.byte	0x00, 0xf4, 0x21, 0x00


	//----- nvinfo : EIATTR_KPARAM_INFO
	.align		4
.L_21:
        /*0028*/ 	.byte	0x04, 0x17
        /*002a*/ 	.short	(.L_23 - .L_22)
.L_22:
        /*002c*/ 	.word	0x00000000
        /*0030*/ 	.short	0x0017
        /*0032*/ 	.short	0x0070
        /*0034*/ 	.byte	0x00, 0xf0, 0x11, 0x00


	//----- nvinfo : EIATTR_KPARAM_INFO
	.align		4
.L_23:
        /*0038*/ 	.byte	0x04, 0x17
        /*003a*/ 	.short	(.L_25 - .L_24)
.L_24:
        /*003c*/ 	.word	0x00000000
        /*0040*/ 	.short	0x0016
        /*0042*/ 	.short	0x006c
        /*0044*/ 	.byte	0x00, 0xf0, 0x11, 0x00


	//----- nvinfo : EIATTR_KPARAM_INFO
	.align		4
.L_25:
        /*0048*/ 	.byte	0x04, 0x17
        /*004a*/ 	.short	(.L_27 - .L_26)
.L_26:
        /*004c*/ 	.word	0x00000000
        /*0050*/ 	.short	0x0015
        /*0052*/ 	.short	0x0068
        /*0054*/ 	.byte	0x00, 0xf0, 0x11, 0x00


	//----- nvinfo : EIATTR_KPARAM_INFO
	.align		4
.L_27:
        /*0058*/ 	.byte	0x04, 0x17
        /*005a*/ 	.short	(.L_29 - .L_28)
.L_28:
        /*005c*/ 	.word	0x00000000
        /*0060*/ 	.short	0x0014
        /*0062*/ 	.short	0x0064
        /*0064*/ 	.byte	0x00, 0xf0, 0x11, 0x00


	//----- nvinfo : EIATTR_KPARAM_INFO
	.align		4
.L_29:
        /*0068*/ 	.byte	0x04, 0x17
        /*006a*/ 	.short	(.L_31 - .L_30)
.L_30:
        /*006c*/ 	.word	0x00000000
        /*0070*/ 	.short	0x0013
        /*0072*/ 	.short	0x0060
        /*0074*/ 	.byte	0x00, 0xf0, 0x11, 0x00


	//----- nvinfo : EIATTR_KPARAM_INFO
	.align		4
.L_31:
        /*0078*/ 	.byte	0x04, 0x17
        /*007a*/ 	.short	(.L_33 - .L_32)
.L_32:
        /*007c*/ 	.word	0x00000000
        /*0080*/ 	.short	0x0012
        /*0082*/ 	.short	0x005c
        /*0084*/ 	.byte	0x00, 0xf0, 0x11, 0x00


	//----- nvinfo : EIATTR_KPARAM_INFO
	.align		4
.L_33:
        /*0088*/ 	.byte	0x04, 0x17
        /*008a*/ 	.short	(.L_35 - .L_34)
.L_34:
        /*008c*/ 	.word	0x00000000
        /*0090*/ 	.short	0x0011
        /*0092*/ 	.short	0x0058
        /*0094*/ 	.byte	0x00, 0xf0, 0x11, 0x00


	//----- nvinfo : EIATTR_KPARAM_INFO
	.align		4
.L_35:
        /*0098*/ 	.byte	0x04, 0x17
        /*009a*/ 	.short	(.L_37 - .L_36)
.L_36:
        /*009c*/ 	.word	0x00000000
        /*00a0*/ 	.short	0x0010
        /*00a2*/ 	.short	0x0054
        /*00a4*/ 	.byte	0x00, 0xf0, 0x11, 0x00


	//----- nvinfo : EIATTR_KPARAM_INFO
	.align		4
.L_37:
        /*00a8*/ 	.byte	0x04, 0x17
        /*00aa*/ 	.short	(.L_39 - .L_38)
.L_38:
        /*00ac*/ 	.word	0x00000000
        /*00b0*/ 	.short	0x000f
        /*00b2*/ 	.short	0x0050
        /*00b4*/ 	.byte	0x00, 0xf0, 0x11, 0x00


	//----- nvinfo : EIATTR_KPARAM_INFO
	.align		4
.L_39:
        /*00b8*/ 	.byte	0x04, 0x17
        /*00ba*/ 	.short	(.L_41 - .L_40)
.L_40:
        /*00bc*/ 	.word	0x00000000
        /*00c0*/ 	.short	0x000e
        /*00c2*/ 	.short	0x004c
        /*00c4*/ 	.byte	0x00, 0xf0, 0x11, 0x00


	//----- nvinfo : EIATTR_KPARAM_INFO
	.align		4
.L_41:
        /*00c8*/ 	.byte	0x04, 0x17
        /*00ca*/ 	.short	(.L_43 - .L_42)
.L_42:
        /*00cc*/ 	.word	0x00000000
        /*00d0*/ 	.short	0x000d
        /*00d2*/ 	.short	0x0048
        /*00d4*/ 	.byte	0x00, 0xf0, 0x11, 0x00


	//----- nvinfo : EIATTR_KPARAM_INFO
	.align		4
.L_43:
        /*00d8*/ 	.byte	0x04, 0x17
        /*00da*/ 	.short	(.L_45 - .L_44)
.L_44:
        /*00dc*/ 	.word	0x00000000
        /*00e0*/ 	.short	0x000c
        /*00e2*/ 	.short	0x0044
        /*00e4*/ 	.byte	0x00, 0xf0, 0x11, 0x00


	//----- nvinfo : EIATTR_KPARAM_INFO
	.align		4
.L_45:
        /*00e8*/ 	.byte	0x04, 0x17
        /*00ea*/ 	.short	(.L_47 - .L_46)
.L_46:
        /*00ec*/ 	.word	0x00000000
        /*00f0*/ 	.short	0x000b
        /*00f2*/ 	.short	0x0040
        /*00f4*/ 	.byte	0x00, 0xf0, 0x11, 0x00


	//----- nvinfo : EIATTR_KPARAM_INFO
	.align		4
.L_47:
        /*00f8*/ 	.byte	0x04, 0x17
        /*00fa*/ 	.short	(.L_49 - .L_48)
.L_48:
        /*00fc*/ 	.word	0x00000000
        /*0100*/ 	.short	0x000a
        /*0102*/ 	.short	0x003c
        /*0104*/ 	.byte	0x00, 0xf0, 0x11, 0x00


	//----- nvinfo : EIATTR_KPARAM_INFO
	.align		4
.L_49:
        /*0108*/ 	.byte	0x04, 0x17
        /*010a*/ 	.short	(.L_51 - .L_50)
.L_50:
        /*010c*/ 	.word	0x00000000
        /*0110*/ 	.short	0x0009
        /*0112*/ 	.short	0x0038
        /*0114*/ 	.byte	0x00, 0xf0, 0x11, 0x00


	//----- nvinfo : EIATTR_KPARAM_INFO
	.align		4
.L_51:
        /*0118*/ 	.byte	0x04, 0x17
        /*011a*/ 	.short	(.L_53 - .L_52)
.L_52:
        /*011c*/ 	.word	0x00000000
        /*0120*/ 	.short	0x0008
        /*0122*/ 	.short	0x0034
        /*0124*/ 	.byte	0x00, 0xf0, 0x11, 0x00


	//----- nvinfo : EIATTR_KPARAM_INFO
	.align		4
.L_53:
        /*0128*/ 	.byte	0x04, 0x17
        /*012a*/ 	.short	(.L_55 - .L_54)
.L_54:
        /*012c*/ 	.word	0x00000000
        /*0130*/ 	.short	0x0007
        /*0132*/ 	.short	0x0030
        /*0134*/ 	.byte	0x00, 0xf0, 0x11, 0x00


	//----- nvinfo : EIATTR_KPARAM_INFO
	.align		4
.L_55:
        /*0138*/ 	.byte	0x04, 0x17
        /*013a*/ 	.short	(.L_57 - .L_56)
.L_56:
        /*013c*/ 	.word	0x00000000
        /*0140*/ 	.short	0x0006
        /*0142*/ 	.short	0x002c
        /*0144*/ 	.byte	0x00, 0xf0, 0x11, 0x00


	//----- nvinfo : EIATTR_KPARAM_INFO
	.align		4
.L_57:
        /*0148*/ 	.byte	0x04, 0x17
        /*014a*/ 	.short	(.L_59 - .L_58)
.L_58:
        /*014c*/ 	.word	0x00000000
        /*0150*/ 	.short	0x0005
        /*0152*/ 	.short	0x0028
        /*0154*/ 	.byte	0x00, 0xf0, 0x11, 0x00


	//----- nvinfo : EIATTR_KPARAM_INFO
	.align		4
.L_59:
        /*0158*/ 	.byte	0x04, 0x17
        /*015a*/ 	.short	(.L_61 - .L_60)
.L_60:
        /*015c*/ 	.word	0x00000000
        /*0160*/ 	.short	0x0004
        /*0162*/ 	.short	0x0020
        /*0164*/ 	.byte	0x00, 0xf4, 0x21, 0x00


	//----- nvinfo : EIATTR_KPARAM_INFO
	.align		4
.L_61:
        /*0168*/ 	.byte	0x04, 0x17
        /*016a*/ 	.short	(.L_63 - .L_62)
.L_62:
        /*016c*/ 	.word	0x00000000
        /*0170*/ 	.short	0x0003
        /*0172*/ 	.short	0x0018
        /*0174*/ 	.byte	0x00, 0xf4, 0x21, 0x00


	//----- nvinfo : EIATTR_KPARAM_INFO
	.align		4
.L_63:
        /*0178*/ 	.byte	0x04, 0x17
        /*017a*/ 	.short	(.L_65 - .L_64)
.L_64:
        /*017c*/ 	.word	0x00000000
        /*0180*/ 	.short	0x0002
        /*0182*/ 	.short	0x0010
        /*0184*/ 	.byte	0x00, 0xf4, 0x21, 0x00


	//----- nvinfo : EIATTR_KPARAM_INFO
	.align		4
.L_65:
        /*0188*/ 	.byte	0x04, 0x17
        /*018a*/ 	.short	(.L_67 - .L_66)
.L_66:
        /*018c*/ 	.word	0x00000000
        /*0190*/ 	.short	0x0001
        /*0192*/ 	.short	0x0008
        /*0194*/ 	.byte	0x00, 0xf4, 0x21, 0x00


	//----- nvinfo : EIATTR_KPARAM_INFO
	.align		4
.L_67:
        /*0198*/ 	.byte	0x04, 0x17
        /*019a*/ 	.short	(.L_69 - .L_68)
.L_68:
        /*019c*/ 	.word	0x00000000
        /*01a0*/ 	.short	0x0000
        /*01a2*/ 	.short	0x0000
        /*01a4*/ 	.byte	0x00, 0xf4, 0x21, 0x00


	//----- nvinfo : EIATTR_AT_ENTRY_FRAGMENTS
	.align		4
.L_69:
        /*01a8*/ 	.byte	0x04, 0x4f
        /*01aa*/ 	.short	(.L_71 - .L_70)


	//   ....[0]....
.L_70:
        /*01ac*/ 	.word	0x00000004


	//----- nvinfo : EIATTR_RESERVED_SMEM_USED
	.align		4
.L_71:
        /*01b0*/ 	.byte	0x01, 0x41
	.zero		2


	//----- nvinfo : EIATTR_SPARSE_MMA_MASK
	.align		4
        /*01b4*/ 	.byte	0x03, 0x50
        /*01b6*/ 	.short	0x0000


	//----- nvinfo : EIATTR_TCGEN05_1CTA_USED
	.align		4
        /*01b8*/ 	.byte	0x01, 0x51
	.zero		2


	//----- nvinfo : EIATTR_MAXREG_COUNT
	.align		4
        /*01bc*/ 	.byte	0x03, 0x1b
        /*01be*/ 	.short	0x00ff


	//----- nvinfo : EIATTR_NUM_BARRIERS
	.align		4
        /*01c0*/ 	.byte	0x02, 0x4c
        /*01c2*/ 	.byte	0x01
	.zero		1


	//----- nvinfo : EIATTR_ANNOTATIONS
	.align		4
        /*01c4*/ 	.byte	0x04, 0x55
        /*01c6*/ 	.short	(.L_73 - .L_72)


	//   ....[0]....
.L_72:
        /*01c8*/ 	.word	0x00000001
        /*01cc*/ 	.byte	0x80, 0x19, 0x00, 0x00, 0x01, 0x00, 0x00, 0x00, 0xb0, 0x19, 0x00, 0x00, 0x01, 0x00, 0x00, 0x00
        /* <DEDUP_REMOVED lines=102> */
        /*083c*/ 	.byte	0xf0, 0xd8, 0x00, 0x00


	//----- nvinfo : EIATTR_INT_WARP_WIDE_INSTR_OFFSETS
	.align		4
.L_73:
        /*0840*/ 	.byte	0x04, 0x31
        /*0842*/ 	.short	(.L_75 - .L_74)


	//   ....[0]....
.L_74:
        /*0844*/ 	.word	0x00002d60


	//   ....[1]....
        /*0848*/ 	.word	0x00002db0


	//   ....[2]....
        /*084c*/ 	.word	0x00003660


	//   ....[3]....
        /*0850*/ 	.word	0x000036d0


	//   ....[4]....
        /*0854*/ 	.word	0x0000a340


	//   ....[5]....
        /*0858*/ 	.word	0x00011870


	//   ....[6]....
        /*085c*/ 	.word	0x000118c0


	//----- nvinfo : EIATTR_COOP_GROUP_MASK_REGIDS
	.align		4
.L_75:
        /*0860*/ 	.byte	0x04, 0x29
        /*0862*/ 	.short	(.L_77 - .L_76)


	//   ....[0]....
.L_76:
        /*0864*/ 	.word	0xffffffff


	//   ....[1]....
        /*0868*/ 	.word	0xffffffff


	//   ....[2]....
        /*086c*/ 	.word	0xffffffff


	//   ....[3]....
        /*0870*/ 	.word	0xffffffff


	//----- nvinfo : EIATTR_COOP_GROUP_INSTR_OFFSETS
	.align		4
.L_77:
        /*0874*/ 	.byte	0x04, 0x28
        /*0876*/ 	.short	(.L_79 - .L_78)


	//   ....[0]....
.L_78:
        /*0878*/ 	.word	0x00000060


	//   ....[1]....
        /*087c*/ 	.word	0x00000320


	//   ....[2]....
        /*0880*/ 	.word	0x00011700


	//   ....[3]....
        /*0884*/ 	.word	0x00011970


	//----- nvinfo : EIATTR_VRC_CTA_INIT_COUNT
	.align		4
.L_79:
        /*0888*/ 	.byte	0x02, 0x4a
        /*088a*/ 	.byte	0x80
	.zero		1


	//----- nvinfo : EIATTR_MBARRIER_INSTR_OFFSETS
	.align		4
        /*088c*/ 	.byte	0x04, 0x39
        /*088e*/ 	.short	(.L_81 - .L_80)


	//   ....[0]....
.L_80:
        /*0890*/ 	.word	0x00002e00
        /*0894*/ 	.word	0x000000ff
        /*0898*/ 	.word	0x00000000
        /*089c*/ 	.short	0x0100
        /*089e*/ 	.byte	0x0b
	.zero		1


	//   ....[1]....
        /*08a0*/ 	.word	0x000036b0
        /*08a4*/ 	.word	0x000000ff
        /*08a8*/ 	.word	0x00010008
        /*08ac*/ 	.short	0x0100
        /*08ae*/ 	.byte	0x0e
	.zero		1


	//   ....[2]....
        /*08b0*/ 	.word	0x00003b60
        /*08b4*/ 	.word	0x000000ff
        /*08b8*/ 	.word	0x00008000
        /*08bc*/ 	.short	0x0100
        /*08be*/ 	.byte	0x0e
	.zero		1


	//   ....[3]....
        /*08c0*/ 	.word	0x00003dc0
        /*08c4*/ 	.word	0x000000ff
        /*08c8*/ 	.word	0x00008000
        /*08cc*/ 	.short	0x010a
        /*08ce*/ 	.byte	0x0e
	.zero		1


	//   ....[4]....
        /*08d0*/ 	.word	0x00003e30
        /*08d4*/ 	.word	0x000000ff
        /*08d8*/ 	.word	0x00008000
        /*08dc*/ 	.short	0x0108
        /*08de*/ 	.byte	0x0e
	.zero		1


	//   ....[5]....
        /*08e0*/ 	.word	0x0000a800
        /*08e4*/ 	.word	0x000000ff
        /*08e8*/ 	.word	0x00010010
        /*08ec*/ 	.short	0x0100
        /*08ee*/ 	.byte	0x0e
	.zero		1


	//   ....[6]....
        /*08f0*/ 	.word	0x0000a970
        /*08f4*/ 	.word	0x000000ff
        /*08f8*/ 	.word	0x00010010
        /*08fc*/ 	.short	0x010a
        /*08fe*/ 	.byte	0x0e
	.zero		1


	//   ....[7]....
        /*0900*/ 	.word	0x0000a9b0
        /*0904*/ 	.word	0x000000ff
        /*0908*/ 	.word	0x00010010
        /*090c*/ 	.short	0x0108
        /*090e*/ 	.byte	0x0e
	.zero		1


	//   ....[8]....
        /*0910*/ 	.word	0x0000c3d0
        /*0914*/ 	.word	0x000000ff
        /*0918*/ 	.word	0x00000000
        /*091c*/ 	.short	0x010a
        /*091e*/ 	.byte	0x0b
	.zero		1


	//   ....[9]....
        /*0920*/ 	.word	0x0000f1e0
        /*0924*/ 	.word	0x000000ff
        /*0928*/ 	.word	0x00000000
        /*092c*/ 	.short	0x010a
        /*092e*/ 	.byte	0x0b
	.zero		1


	//   ....[10]....
        /*0930*/ 	.word	0x0000f320
        /*0934*/ 	.word	0x000000ff
        /*0938*/ 	.word	0x00010000
        /*093c*/ 	.short	0x0108
        /*093e*/ 	.byte	0x0e
	.zero		1


	//   ....[11]....
        /*0940*/ 	.word	0x0000f3b0
        /*0944*/ 	.word	0x000000ff
        /*0948*/ 	.word	0x00010008
        /*094c*/ 	.short	0x0108
        /*094e*/ 	.byte	0x0e
	.zero		1


	//   ....[12]....
        /*0950*/ 	.word	0x00011990
        /*0954*/ 	.word	0x000000ff
        /*0958*/ 	.word	0x00008000
        /*095c*/ 	.short	0x010a
        /*095e*/ 	.byte	0x0e
	.zero		1


	//   ....[13]....
        /*0960*/ 	.word	0x000119c0
        /*0964*/ 	.word	0x000000ff
        /*0968*/ 	.word	0x00010010
        /*096c*/ 	.short	0x010a
        /*096e*/ 	.byte	0x0e
	.zero		1


	//   ....[14]....
        /*0970*/ 	.word	0x000119f0
        /*0974*/ 	.word	0x000000ff
        /*0978*/ 	.word	0x00000000
        /*097c*/ 	.short	0x010a
        /*097e*/ 	.byte	0x0b
	.zero		1


	//   ....[15]....
        /*0980*/ 	.word	0x00011a20
        /*0984*/ 	.word	0x000000ff
        /*0988*/ 	.word	0x00000000
        /*098c*/ 	.short	0x010a
        /*098e*/ 	.byte	0x0b
	.zero		1


	//----- nvinfo : EIATTR_NUM_MBARRIERS
	.align		4
.L_81:
        /*0990*/ 	.byte	0x03, 0x38
        /*0992*/ 	.short	0xffff


	//----- nvinfo : EIATTR_EXIT_INSTR_OFFSETS
	.align		4
        /*0994*/ 	.byte	0x04, 0x1c
        /*0996*/ 	.short	(.L_83 - .L_82)


	//   ....[0]....
.L_82:
        /*0998*/ 	.word	0x00011980


	//----- nvinfo : EIATTR_REQNTID
	.align		4
.L_83:
        /*099c*/ 	.byte	0x04, 0x10
        /*099e*/ 	.short	(.L_85 - .L_84)
.L_84:
        /*09a0*/ 	.word	0x00000080
        /*09a4*/ 	.word	0x00000001
        /*09a8*/ 	.word	0x00000001


	//----- nvinfo : EIATTR_CRS_STACK_SIZE
	.align		4
.L_85:
        /*09ac*/ 	.byte	0x04, 0x1e
        /*09ae*/ 	.short	(.L_87 - .L_86)
.L_86:
        /*09b0*/ 	.word	0x00000000


	//----- nvinfo : EIATTR_CBANK_PARAM_SIZE
	.align		4
.L_87:
        /*09b4*/ 	.byte	0x03, 0x19
        /*09b6*/ 	.short	0x0088


	//----- nvinfo : EIATTR_PARAM_CBANK
	.align		4
        /*09b8*/ 	.byte	0x04, 0x0a
        /*09ba*/ 	.short	(.L_89 - .L_88)
	.align		4
.L_88:
        /*09bc*/ 	.word	index@(.nv.constant0.attn_fwd)
        /*09c0*/ 	.short	0x0380
        /*09c2*/ 	.short	0x0088


	//----- nvinfo : EIATTR_SW_WAR
	.align		4
.L_89:
        /*09c4*/ 	.byte	0x04, 0x36
        /*09c6*/ 	.short	(.L_91 - .L_90)
.L_90:
        /*09c8*/ 	.word	0x00000008
.L_91:


//--------------------- .nv.compat                --------------------------
	.section	.nv.compat,"",@"SHT_CUDA_COMPAT_INFO"
	.align	4
        /*0000*/ 	.byte	0x02, 0x02, 0x02, 0x00, 0x02, 0x05, 0x05, 0x00, 0x02, 0x03, 0x00, 0x00, 0x02, 0x06, 0x01, 0x00


//--------------------- .nv.callgraph             --------------------------
	.section	.nv.callgraph,"",@"SHT_CUDA_CALLGRAPH"
	.align	4
	.sectionentsize	8
	.align		4
        /*0000*/ 	.word	0x00000000
	.align		4
        /*0004*/ 	.word	0xffffffff
	.align		4
        /*0008*/ 	.word	0x00000000
	.align		4
        /*000c*/ 	.word	0xfffffffe
	.align		4
        /*0010*/ 	.word	0x00000000
	.align		4
        /*0014*/ 	.word	0xfffffffd
	.align		4
        /*0018*/ 	.word	0x00000000
	.align		4
        /*001c*/ 	.word	0xfffffffc


//--------------------- .nv.constant4             --------------------------
	.section	.nv.constant4,"a",@progbits
	.align	8
	.align		8
.nv.constant4:
        /*0000*/ 	.dword	_$_str


//--------------------- .text.attn_fwd            --------------------------
	.section	.text.attn_fwd,"ax",@progbits
	.align	128
        .global         attn_fwd
        .type           attn_fwd,@function
        .size           attn_fwd,(.L_x_28 - attn_fwd)
        .other          attn_fwd,@"STO_CUDA_ENTRY STV_DEFAULT"
attn_fwd:
.text.attn_fwd:
[----:B------:R-:W0:Y:S01]  /*0000*/  LDC R1, c[0x0][0x37c] ;  /* 0x0000df00ff017b82 */ /* 0x000e220000000800 */
[----:B------:R-:W1:Y:S01]  /*0010*/  S2R R0, SR_TID.X ;  /* 0x0000000000007919 */ /* 0x000e620000002100 */
[----:B0-----:R-:W-:Y:S02]  /*0020*/  IADD3 R1, PT, PT, R1, -0x320, RZ ;  /* 0xfffffce001017810 */ /* 0x001fe40007ffe0ff */
[----:B-1----:R-:W-:-:S13]  /*0030*/  ISETP.GE.U32.AND P0, PT, R0, 0x20, PT ;  /* 0x000000200000780c */ /* 0x002fda0003f06070 */
[----:B------:R-:W-:Y:S05]  /*0040*/  @P0 BRA `(.L_x_0) ;  /* 0x0000000000b80947 */ /* 0x000fea0003800000 */
[----:B------:R-:W0:Y:S01]  /*0050*/  S2UR UR6, SR_CgaCtaId ;  /* 0x00000000000679c3 */ /* 0x000e220000008800 */
[----:B------:R-:W-:Y:S01]  /*0060*/  NOP ;  /* 0x0000000000007918 */ /* 0x000fe20000000000 */
[----:B------:R-:W-:Y:S02]  /*0070*/  UMOV UR4, 0x40 ;  /* 0x0000004000047882 */ /* 0x000fe40000000000 */
[----:B0-----:R-:W-:-:S09]  /*0080*/  ULEA UR4, UR6, UR4, 0x18 ;  /* 0x0000000406047291 */ /* 0x001fd2000f8ec0ff */
[----:B------:R-:W0:Y:S01]  /*0090*/  LDS.U8 R0, [UR4] ;  /* 0x00000004ff007984 */ /* 0x000e220008000000 */
[----:B------:R-:W-:Y:S02]  /*00a0*/  UMOV UR4, 0x400 ;  /* 0x0000040000047882 */ /* 0x000fe40000000000 */
[----:B------:R-:W-:Y:S01]  /*00b0*/  ULEA UR4, UR6, UR4, 0x18 ;  /* 0x0000000406047291 */ /* 0x000fe2000f8ec0ff */
[----:B0-----:R-:W-:-:S13]  /*00c0*/  ISETP.NE.AND P1, PT, R0, RZ, PT ;  /* 0x000000ff0000720c */ /* 0x001fda0003f25270 */
[----:B------:R-:W-:Y:S05]  /*00d0*/  @P1 BRA `(.L_x_1) ;  /* 0x00000000007c1947 */ /* 0x000fea0003800000 */
[----:B------:R-:W-:-:S13]  /*00e0*/  ELECT P1, URZ, PT ;  /* 0x0000000000ff782f */ /* 0x000fda0003820000 */
[----:B------:R-:W-:Y:S05]  /*00f0*/  @!P1 BRA `(.L_x_2) ;  /* 0x0000000000849947 */ /* 0x000fea0003800000 */
[----:B------:R-:W-:Y:S01]  /*0100*/  UMOV UR5, 0x8 ;  /* 0x0000000800057882 */ /* 0x000fe20000000000 */
[----:B------:R-:W-:Y:S01]  /*0110*/  HFMA2 R4, -RZ, RZ, 0, 5.9604644775390625e-08 ;  /* 0x00000001ff047431 */ /* 0x000fe200000001ff */
[----:B------:R-:W-:-:S03]  /*0120*/  MOV R5, 0xff ;  /* 0x000000ff00057802 */ /* 0x000fc60000000f00 */
[----:B------:R-:W-:Y:S04]  /*0130*/  DEPBAR.LE SB0, 0x36 ;  /* 0x00008d800000791a */ /* 0x000fe80000000000 */
[----:B------:R-:W0:Y:S02]  /*0140*/  UTCATOMSWS.FIND_AND_SET.ALIGN UP0, UR5, UR5 ;  /* 0x00000005000575e3 */ /* 0x000e240008000800 */
[----:B0-----:R-:W-:-:S04]  /*0150*/  PLOP3.LUT P1, PT, PT, PT, UP0, 0x80, 0x8 ;  /* 0x000000000008781c */ /* 0x001fc80003f2f008 */
[----:B------:R-:W-:-:S04]  /*0160*/  SEL R0, RZ, 0xffffffff, !P1 ;  /* 0xffffffffff007807 */ /* 0x000fc80004800000 */
[----:B------:R-:W-:Y:S02]  /*0170*/  ISETP.NE.AND P1, PT, R0, RZ, PT ;  /* 0x000000ff0000720c */ /* 0x000fe40003f25270 */
[----:B------:R-:W-:-:S11]  /*0180*/  MOV R0, UR5 ;  /* 0x0000000500007c02 */ /* 0x000fd60008000f00 */
[----:B------:R-:W-:Y:S05]  /*0190*/  @P1 BRA `(.L_x_3) ;  /* 0x0000000000241947 */ /* 0x000fea0003800000 */
.L_x_4:
[----:B------:R-:W-:Y:S05]  /*01a0*/  NANOSLEEP 0x64 ;  /* 0x000000640000795d */ /* 0x000fea0003800000 */
[----:B------:R-:W-:-:S05]  /*01b0*/  UMOV UR5, 0x8 ;  /* 0x0000000800057882 */ /* 0x000fca0000000000 */
[----:B------:R-:W-:Y:S04]  /*01c0*/  DEPBAR.LE SB0, 0x36 ;  /* 0x00008d800000791a */ /* 0x000fe80000000000 */
[----:B------:R-:W0:Y:S02]  /*01d0*/  UTCATOMSWS.FIND_AND_SET.ALIGN UP0, UR5, UR5 ;  /* 0x00000005000575e3 */ /* 0x000e240008000800 */
[----:B0-----:R-:W-:-:S04]  /*01e0*/  PLOP3.LUT P1, PT, PT, PT, UP0, 0x80, 0x8 ;  /* 0x000000000008781c */ /* 0x001fc80003f2f008 */
[----:B------:R-:W-:-:S04]  /*01f0*/  SEL R0, RZ, 0xffffffff, !P1 ;  /* 0xffffffffff007807 */ /* 0x000fc80004800000 */
[----:B------:R-:W-:Y:S02]  /*0200*/  ISETP.NE.AND P1, PT, R0, RZ, PT ;  /* 0x000000ff0000720c */ /* 0x000fe40003f25270 */
[----:B------:R-:W-:-:S11]  /*0210*/  MOV R0, UR5 ;  /* 0x0000000500007c02 */ /* 0x000fd60008000f00 */
[----:B------:R-:W-:Y:S05]  /*0220*/  @!P1 BRA `(.L_x_4) ;  /* 0xfffffffc00dc9947 */ /* 0x000fea000383ffff */
.L_x_3:
[----:B------:R-:W-:Y:S01]  /*0230*/  IADD3 R3, PT, PT, R0, 0x10, RZ ;  /* 0x0000001000037810 */ /* 0x000fe20007ffe0ff */
[----:B------:R-:W-:Y:S01]  /*0240*/  UMOV UR5, 0x50 ;  /* 0x0000005000057882 */ /* 0x000fe20000000000 */
[----:B------:R-:W-:Y:S01]  /*0250*/  SHF.L.U32 R2, R5, R0, RZ ;  /* 0x0000000005027219 */ /* 0x000fe200000006ff */
[----:B------:R-:W-:Y:S01]  /*0260*/  ULEA UR5, UR6, UR5, 0x18 ;  /* 0x0000000506057291 */ /* 0x000fe2000f8ec0ff */
[----:B------:R-:W-:Y:S02]  /*0270*/  SHF.L.U32 R3, R4, R3, RZ ;  /* 0x0000000304037219 */ /* 0x000fe400000006ff */
[----:B------:R-:W-:Y:S02]  /*0280*/  SHF.L.U32 R0, R0, 0x5, RZ ;  /* 0x0000000500007819 */ /* 0x000fe400000006ff */
[----:B------:R-:W-:-:S05]  /*0290*/  LOP3.LUT R2, R3, R2, RZ, 0xfc, !PT ;  /* 0x0000000203027212 */ /* 0x000fca00078efcff */
[----:B------:R0:W-:Y:S04]  /*02a0*/  ATOMS.OR RZ, [UR5], R2 ;  /* 0x00000002ffff798c */ /* 0x0001e8000b000005 */
[----:B------:R0:W-:Y:S01]  /*02b0*/  STS [UR4], R0 ;  /* 0x00000000ff007988 */ /* 0x0001e20008000804 */
[----:B------:R-:W-:Y:S05]  /*02c0*/  BRA `(.L_x_2) ;  /* 0x0000000000107947 */ /* 0x000fea0003800000 */
.L_x_1:
[----:B------:R-:W-:Y:S02]  /*02d0*/  MOV R0, 0xffffffff ;  /* 0xffffffff00007802 */ /* 0x000fe40000000f00 */
[----:B------:R-:W-:-:S03]  /*02e0*/  MOV R2, 0x310 ;  /* 0x0000031000027802 */ /* 0x000fc60000000f00 */
[----:B------:R0:W-:Y:S04]  /*02f0*/  STS [UR4], R0 ;  /* 0x00000000ff007988 */ /* 0x0001e80008000804 */
[----:B0-----:R-:W-:Y:S05]  /*0300*/  CALL.REL.NOINC `($__internal_1_$__cuda_sm10x_tcgen05_guardrail_trap_phase_invalid_during_alloc) ;  /* 0x0000011400dc7944 */ /* 0x001fea0003c00000 */
.L_x_2:
[----:B------:R-:W-:Y:S05]  /*0310*/  WARPSYNC.ALL ;  /* 0x0000000000007948 */ /* 0x000fea0003800000 */
[----:B------:R-:W-:Y:S01]  /*0320*/  NOP ;  /* 0x0000000000007918 */ /* 0x000fe20000000000 */
.L_x_0:
[----:B------:R-:W1:Y:S01]  /*0330*/  S2R R142, SR_TID.X ;  /* 0x00000000008e7919 */ /* 0x000e620000002100 */
[----:B------:R-:W2:Y:S01]  /*0340*/  S2UR UR15, SR_CTAID.Y ;  /* 0x00000000000f79c3 */ /* 0x000ea20000002600 */
[----:B------:R-:W2:Y:S01]  /*0350*/  LDCU.64 UR4, c[0x0][0x3b0] ;  /* 0x00007600ff0477ac */ /* 0x000ea20008000a00 */
[----:B0-----:R-:W0:Y:S01]  /*0360*/  S2R R0, SR_CTAID.X ;  /* 0x0000000000007919 */ /* 0x001e220000002500 */
[----:B------:R-:W-:Y:S01]  /*0370*/  UMOV UR14, 0x400 ;  /* 0x00000400000e7882 */ /* 0x000fe20000000000 */
[----:B------:R-:W3:Y:S04]  /*0380*/  LDCU.64 UR28, c[0x0][0x358] ;  /* 0x00006b00ff1c77ac */ /* 0x000ee80008000a00 */
[----:B------:R-:W4:Y:S08]  /*0390*/  LDC.64 R2, c[0x0][0x380] ;  /* 0x0000e000ff027b82 */ /* 0x000f300000000a00 */
[----:B------:R-:W3:Y:S08]  /*03a0*/  LDC R173, c[0x0][0x3b8] ;  /* 0x0000ee00ffad7b82 */ /* 0x000ef00000000800 */
[----:B------:R-:W3:Y:S01]  /*03b0*/  S2UR UR6, SR_CgaCtaId ;  /* 0x00000000000679c3 */ /* 0x000ee20000008800 */
[----:B--2---:R-:W-:-:S04]  /*03c0*/  UIMAD UR4, UR15, UR4, URZ ;  /* 0x000000040f0472a4 */ /* 0x004fc8000f8e02ff */
[----:B------:R-:W-:Y:S01]  /*03d0*/  USHF.L.U32 UR7, UR4, 0x1, URZ ;  /* 0x0000000104077899 */ /* 0x000fe200080006ff */
[----:B-1----:R-:W-:-:S04]  /*03e0*/  LOP3.LUT R137, R142, 0x7f, RZ, 0xc0, !PT ;  /* 0x0000007f8e897812 */ /* 0x002fc800078ec0ff */
[----:B0-----:R-:W-:-:S05]  /*03f0*/  LEA R4, R0, R137, 0x7 ;  /* 0x0000008900047211 */ /* 0x001fca00078e38ff */
[----:B------:R-:W-:Y:S01]  /*0400*/  IMAD R0, R4, UR5, RZ ;  /* 0x0000000504007c24 */ /* 0x000fe2000f8e02ff */
[----:B------:R-:W-:Y:S01]  /*0410*/  UIMAD.WIDE UR4, UR4, 0x2, URZ ;  /* 0x00000002040478a5 */ /* 0x000fe2000f8e02ff */
[C---:B---3--:R-:W-:Y:S01]  /*0420*/  IMAD R17, R173.reuse, 0x50, RZ ;  /* 0x00000050ad117824 */ /* 0x048fe200078e02ff */
[C---:B------:R-:W-:Y:S02]  /*0430*/  SHF.L.U32 R7, R173.reuse, 0x3, RZ ;  /* 0x00000003ad077819 */ /* 0x040fe400000006ff */
[C---:B------:R-:W-:Y:S01]  /*0440*/  SHF.L.U32 R5, R0.reuse, 0x1, RZ ;  /* 0x0000000100057819 */ /* 0x040fe200000006ff */
[----:B------:R-:W-:Y:S01]  /*0450*/  IMAD.HI R0, R0, 0x2, RZ ;  /* 0x0000000200007827 */ /* 0x000fe200078e02ff */
[----:B------:R-:W-:Y:S01]  /*0460*/  SHF.L.U32 R13, R173, 0x4, RZ ;  /* 0x00000004ad0d7819 */ /* 0x000fe200000006ff */
[----:B------:R-:W-:Y:S01]  /*0470*/  ULEA UR14, UR6, UR14, 0x18 ;  /* 0x0000000e060e7291 */ /* 0x000fe2000f8ec0ff */
[----:B------:R-:W-:Y:S01]  /*0480*/  BAR.SYNC.DEFER_BLOCKING 0x0 ;  /* 0x0000000000007b1d */ /* 0x000fe20000010000 */
[----:B----4-:R-:W-:Y:S01]  /*0490*/  IADD3 R4, P1, P2, R5, UR7, R2 ;  /* 0x0000000705047c10 */ /* 0x010fe2000fa3e002 */
[----:B------:R-:W-:-:S03]  /*04a0*/  IMAD R35, R173, 0x14, RZ ;  /* 0x00000014ad237824 */ /* 0x000fc600078e02ff */
[----:B------:R-:W-:Y:S01]  /*04b0*/  IADD3.X R5, PT, PT, R0, UR5, R3, P1, P2 ;  /* 0x0000000500057c10 */ /* 0x000fe20008fe4403 */
[C---:B------:R-:W-:Y:S01]  /*04c0*/  IMAD R31, R173.reuse, 0x60, RZ ;  /* 0x00000060ad1f7824 */ /* 0x040fe200078e02ff */
[CC--:B------:R-:W-:Y:S01]  /*04d0*/  LEA R16, P6, R173.reuse, R4.reuse, 0x4 ;  /* 0x00000004ad107211 */ /* 0x0c0fe200078c20ff */
[C---:B------:R-:W-:Y:S01]  /*04e0*/  IMAD R25, R173.reuse, 0xa, RZ ;  /* 0x0000000aad197824 */ /* 0x040fe200078e02ff */
[CC--:B------:R-:W-:Y:S01]  /*04f0*/  LEA R6, P4, R173.reuse, R4.reuse, 0x5 ;  /* 0x00000004ad067211 */ /* 0x0c0fe200078828ff */
[----:B------:R-:W-:Y:S01]  /*0500*/  IMAD R23, R173, 0x6, RZ ;  /* 0x00000006ad177824 */ /* 0x000fe200078e02ff */
[-C--:B------:R-:W-:Y:S01]  /*0510*/  IADD3 R24, P1, PT, R17, R4.reuse, RZ ;  /* 0x0000000411187210 */ /* 0x080fe20007f3e0ff */
[----:B------:R-:W-:Y:S01]  /*0520*/  IMAD R97, R173, 0x30, RZ ;  /* 0x00000030ad617824 */ /* 0x000fe200078e02ff */
[----:B------:R-:W-:Y:S02]  /*0530*/  LEA.HI.X.SX32 R17, R7, R5, 0x1, P6 ;  /* 0x0000000507117211 */ /* 0x000fe400030f0eff */
[C---:B------:R-:W-:Y:S01]  /*0540*/  LEA R9, R173.reuse, R173, 0x1 ;  /* 0x000000adad097211 */ /* 0x040fe200078e08ff */
[----:B------:R-:W-:Y:S01]  /*0550*/  IMAD R87, R173, 0x28, RZ ;  /* 0x00000028ad577824 */ /* 0x000fe200078e02ff */
[-C--:B------:R-:W-:Y:S01]  /*0560*/  LEA.HI.X.SX32 R7, R13, R5.reuse, 0x1, P4 ;  /* 0x000000050d077211 */ /* 0x080fe200020f0eff */
[----:B------:R-:W-:Y:S01]  /*0570*/  IMAD R51, R173, 0x18, RZ ;  /* 0x00000018ad337824 */ /* 0x000fe200078e02ff */
[-C--:B------:R-:W-:Y:S01]  /*0580*/  IADD3 R30, P4, PT, R35, R4.reuse, RZ ;  /* 0x00000004231e7210 */ /* 0x080fe20007f9e0ff */
[----:B------:R-:W-:Y:S01]  /*0590*/  IMAD R53, R173, 0x1c, RZ ;  /* 0x0000001cad357824 */ /* 0x000fe200078e02ff */
[-C--:B------:R-:W-:Y:S01]  /*05a0*/  IADD3 R26, P5, PT, R31, R4.reuse, RZ ;  /* 0x000000041f1a7210 */ /* 0x080fe20007fbe0ff */
[----:B------:R-:W-:Y:S01]  /*05b0*/  IMAD R111, R173, 0x7e, RZ ;  /* 0x0000007ead6f7824 */ /* 0x000fe200078e02ff */
[-C--:B------:R-:W-:Y:S01]  /*05c0*/  LEA.HI.X.SX32 R31, R25, R5.reuse, 0x1, P4 ;  /* 0x00000005191f7211 */ /* 0x080fe200020f0eff */
[----:B------:R-:W0:Y:S01]  /*05d0*/  LDS R136, [UR14] ;  /* 0x0000000eff887984 */ /* 0x000e220008000800 */
[----:B------:R-:W-:Y:S01]  /*05e0*/  IADD3 R124, P4, PT, R23, R4, RZ ;  /* 0x00000004177c7210 */ /* 0x000fe20007f9e0ff */
[C---:B------:R-:W-:Y:S01]  /*05f0*/  IMAD R27, R173.reuse, 0xc, RZ ;  /* 0x0000000cad1b7824 */ /* 0x040fe200078e02ff */
[----:B------:R-:W-:Y:S01]  /*0600*/  SHF.L.U32 R21, R173, 0x5, RZ ;  /* 0x00000005ad157819 */ /* 0x000fe200000006ff */
[----:B------:R-:W-:Y:S01]  /*0610*/  BAR.SYNC.DEFER_BLOCKING 0x0 ;  /* 0x0000000000007b1d */ /* 0x000fe20000010000 */
[----:B------:R-:W-:-:S02]  /*0620*/  LEA.HI.X.SX32 R125, R9, R5, 0x1, P4 ;  /* 0x00000005097d7211 */ /* 0x000fc400020f0eff */
[-C--:B------:R-:W-:Y:S02]  /*0630*/  LEA R12, P2, R173, R4.reuse, 0x6 ;  /* 0x00000004ad0c7211 */ /* 0x080fe400078430ff */
[-C--:B------:R-:W-:Y:S01]  /*0640*/  IADD3 R130, P4, PT, R97, R4.reuse, RZ ;  /* 0x0000000461827210 */ /* 0x080fe20007f9e0ff */
[C---:B------:R-:W-:Y:S01]  /*0650*/  IMAD R33, R173.reuse, 0xe, RZ ;  /* 0x0000000ead217824 */ /* 0x040fe200078e02ff */
[CC--:B------:R-:W-:Y:S01]  /*0660*/  LEA R15, R173.reuse, R173.reuse, 0x2 ;  /* 0x000000adad0f7211 */ /* 0x0c0fe200078e10ff */
[----:B------:R-:W-:Y:S01]  /*0670*/  IMAD R109, R173, 0x70, RZ ;  /* 0x00000070ad6d7824 */ /* 0x000fe200078e02ff */
[-C--:B------:R-:W-:Y:S02]  /*0680*/  IADD3 R20, P6, PT, R25, R4.reuse, RZ ;  /* 0x0000000419147210 */ /* 0x080fe40007fde0ff */
[C---:B------:R-:W-:Y:S01]  /*0690*/  LEA R101, R173.reuse, -R173, 0x6 ;  /* 0x800000adad657211 */ /* 0x040fe200078e30ff */
[----:B------:R-:W-:Y:S01]  /*06a0*/  IMAD R99, R173, 0x38, RZ ;  /* 0x00000038ad637824 */ /* 0x000fe200078e02ff */
[-C--:B------:R-:W-:Y:S01]  /*06b0*/  LEA.HI.X.SX32 R25, R87, R5.reuse, 0x1, P1 ;  /* 0x0000000557197211 */ /* 0x080fe200008f0eff */
[----:B------:R-:W-:Y:S01]  /*06c0*/  IMAD R63, R173, 0x1a, RZ ;  /* 0x0000001aad3f7824 */ /* 0x000fe200078e02ff */
[-C--:B------:R-:W-:Y:S01]  /*06d0*/  LEA.HI.X.SX32 R13, R21, R5.reuse, 0x1, P2 ;  /* 0x00000005150d7211 */ /* 0x080fe200010f0eff */
[----:B------:R-:W-:Y:S01]  /*06e0*/  IMAD R103, R173, 0x42, RZ ;  /* 0x00000042ad677824 */ /* 0x000fe200078e02ff */
[----:B------:R-:W-:Y:S01]  /*06f0*/  IADD3 R128, P1, PT, R51, R4, RZ ;  /* 0x0000000433807210 */ /* 0x000fe20007f3e0ff */
[----:B------:R-:W-:Y:S01]  /*0700*/  IMAD R41, R173, 0xd, RZ ;  /* 0x0000000dad297824 */ /* 0x000fe200078e02ff */
[----:B------:R-:W-:-:S02]  /*0710*/  LEA.HI.X.SX32 R131, R51, R5, 0x1, P4 ;  /* 0x0000000533837211 */ /* 0x000fc400020f0eff */
        /* <DEDUP_REMOVED lines=8> */
[-C--:B------:R-:W-:Y:S01]  /*07a0*/  IADD3 R122, P2, PT, R87, R4.reuse, RZ ;  /* 0x00000004577a7210 */ /* 0x080fe20007f5e0ff */
[----:B------:R-:W-:Y:S01]  /*07b0*/  IMAD R75, R173, 0x22, RZ ;  /* 0x00000022ad4b7824 */ /* 0x000fe200078e02ff */
[-C--:B------:R-:W-:Y:S01]  /*07c0*/  LEA.HI.X.SX32 R129, R27, R5.reuse, 0x1, P1 ;  /* 0x000000051b817211 */ /* 0x080fe200008f0eff */
[----:B------:R-:W-:Y:S01]  /*07d0*/  IMAD R95, R173, 0x2c, RZ ;  /* 0x0000002cad5f7824 */ /* 0x000fe200078e02ff */
[-C--:B------:R-:W-:Y:S01]  /*07e0*/  IADD3 R132, P1, PT, R33, R4.reuse, RZ ;  /* 0x0000000421847210 */ /* 0x080fe20007f3e0ff */
[----:B------:R-:W-:Y:S01]  /*07f0*/  IMAD R105, R173, 0x44, RZ ;  /* 0x00000044ad697824 */ /* 0x000fe200078e02ff */
[----:B------:R-:W-:Y:S01]  /*0800*/  LEA.HI.X.SX32 R135, R33, R5, 0x1, P4 ;  /* 0x0000000521877211 */ /* 0x000fe200020f0eff */
[C---:B------:R-:W-:Y:S01]  /*0810*/  IMAD R69, R173.reuse, 0x1e, RZ ;  /* 0x0000001ead457824 */ /* 0x040fe200078e02ff */
[C---:B------:R-:W-:Y:S01]  /*0820*/  LEA R29, R173.reuse, -R173, 0x3 ;  /* 0x800000adad1d7211 */ /* 0x040fe200078e18ff */
[----:B------:R-:W-:Y:S01]  /*0830*/  IMAD R91, R173, 0x2a, RZ ;  /* 0x0000002aad5b7824 */ /* 0x000fe200078e02ff */
[-C--:B------:R-:W-:Y:S01]  /*0840*/  LEA.HI.X.SX32 R33, R101, R5.reuse, 0x1, P6 ;  /* 0x0000000565217211 */ /* 0x080fe200030f0eff */
[C---:B------:R-:W-:Y:S01]  /*0850*/  IMAD R55, R173.reuse, 0x15, RZ ;  /* 0x00000015ad377824 */ /* 0x040fe200078e02ff */
[C---:B------:R-:W-:Y:S01]  /*0860*/  SHF.L.U32 R11, R173.reuse, 0x2, RZ ;  /* 0x00000002ad0b7819 */ /* 0x040fe200000006ff */
[----:B------:R-:W-:Y:S01]  /*0870*/  IMAD R83, R173, 0x26, RZ ;  /* 0x00000026ad537824 */ /* 0x000fe200078e02ff */
[-C--:B------:R-:W-:Y:S01]  /*0880*/  IADD3 R28, P3, PT, R109, R4.reuse, RZ ;  /* 0x000000046d1c7210 */ /* 0x080fe20007f7e0ff */
[----:B------:R-:W-:Y:S01]  /*0890*/  IMAD R151, R173, 0x32, RZ ;  /* 0x00000032ad977824 */ /* 0x000fe200078e02ff */
[-C--:B------:R-:W-:Y:S01]  /*08a0*/  LEA.HI.X.SX32 R123, R35, R5.reuse, 0x1, P2 ;  /* 0x00000005237b7211 */ /* 0x080fe200010f0eff */
[C---:B------:R-:W-:Y:S01]  /*08b0*/  IMAD R49, R173.reuse, 0x13, RZ ;  /* 0x00000013ad317824 */ /* 0x040fe200078e02ff */
[CC--:B------:R-:W-:Y:S01]  /*08c0*/  LEA R34, P6, R173.reuse, R4.reuse, 0x3 ;  /* 0x00000004ad227211 */ /* 0x0c0fe200078c18ff */
[----:B------:R-:W-:Y:S01]  /*08d0*/  IMAD R61, R173, 0x19, RZ ;  /* 0x00000019ad3d7824 */ /* 0x000fe200078e02ff */
[-C--:B------:R-:W-:Y:S01]  /*08e0*/  IADD3 R126, P2, PT, R27, R4.reuse, RZ ;  /* 0x000000041b7e7210 */ /* 0x080fe20007f5e0ff */
[----:B------:R-:W-:Y:S01]  /*08f0*/  IMAD R145, R173, 0x2e, RZ ;  /* 0x0000002ead917824 */ /* 0x000fe200078e02ff */
[-C--:B------:R-:W-:Y:S01]  /*0900*/  LEA.HI.X.SX32 R27, R97, R5.reuse, 0x1, P5 ;  /* 0x00000005611b7211 */ /* 0x080fe200028f0eff */
[----:B------:R-:W-:Y:S01]  /*0910*/  IMAD R155, R173, 0x34, RZ ;  /* 0x00000034ad9b7824 */ /* 0x000fe200078e02ff */
[-C--:B------:R-:W-:Y:S01]  /*0920*/  LEA.HI.X.SX32 R133, R29, R5.reuse, 0x1, P1 ;  /* 0x000000051d857211 */ /* 0x080fe200008f0eff */
[----:B------:R-:W-:Y:S01]  /*0930*/  IMAD R165, R173, 0x3a, RZ ;  /* 0x0000003aada57824 */ /* 0x000fe200078e02ff */
[-C--:B------:R-:W-:Y:S01]  /*0940*/  IADD3 R138, P5, PT, R99, R4.reuse, RZ ;  /* 0x00000004638a7210 */ /* 0x080fe20007fbe0ff */
[----:B------:R-:W-:Y:S01]  /*0950*/  IMAD R107, R173, 0x46, RZ ;  /* 0x00000046ad6b7824 */ /* 0x000fe200078e02ff */
[-C--:B------:R-:W-:Y:S01]  /*0960*/  LEA.HI.X.SX32 R29, R99, R5.reuse, 0x1, P3 ;  /* 0x00000005631d7211 */ /* 0x080fe200018f0eff */
[----:B------:R-:W-:Y:S01]  /*0970*/  IMAD R59, R173, 0x17, RZ ;  /* 0x00000017ad3b7824 */ /* 0x000fe200078e02ff */
[-C--:B------:R-:W-:Y:S01]  /*0980*/  LEA.HI.X.SX32 R35, R11, R5.reuse, 0x1, P6 ;  /* 0x000000050b237211 */ /* 0x080fe200030f0eff */
[C---:B------:R-:W-:Y:S01]  /*0990*/  IMAD R67, R173.reuse, 0x1d, RZ ;  /* 0x0000001dad437824 */ /* 0x040fe200078e02ff */
[C---:B------:R-:W-:Y:S01]  /*09a0*/  SHF.L.U32 R3, R173.reuse, 0x1, RZ ;  /* 0x00000001ad037819 */ /* 0x040fe200000006ff */
[----:B------:R-:W-:Y:S01]  /*09b0*/  IMAD R169, R173, 0x3c, RZ ;  /* 0x0000003cada97824 */ /* 0x000fe200078e02ff */
[-C--:B------:R-:W-:Y:S01]  /*09c0*/  LEA.HI.X.SX32 R127, R23, R5.reuse, 0x1, P2 ;  /* 0x00000005177f7211 */ /* 0x080fe200010f0eff */
[C---:B------:R-:W-:Y:S01]  /*09d0*/  IMAD R77, R173.reuse, 0x23, RZ ;  /* 0x00000023ad4d7824 */ /* 0x040fe200078e02ff */
[CC--:B------:R-:W-:Y:S01]  /*09e0*/  LEA R120, P3, R173.reuse, R4.reuse, 0x2 ;  /* 0x00000004ad787211 */ /* 0x0c0fe200078610ff */
        /* <DEDUP_REMOVED lines=12> */
[----:B------:R-:W-:Y:S01]  /*0ab0*/  IMAD R65, R173, 0x1b, RZ ;  /* 0x0000001bad417824 */ /* 0x000fe200078e02ff */
[-C--:B------:R-:W-:Y:S01]  /*0ac0*/  LEA.HI.X.SX32 R3, R73, R5.reuse, 0x1, P2 ;  /* 0x0000000549037211 */ /* 0x080fe200010f0eff */
[----:B------:R-:W-:Y:S01]  /*0ad0*/  IMAD R89, R173, 0x29, RZ ;  /* 0x00000029ad597824 */ /* 0x000fe200078e02ff */
[-C--:B------:R-:W-:Y:S01]  /*0ae0*/  IADD3 R38, P3, PT, R57, R4.reuse, RZ ;  /* 0x0000000439267210 */ /* 0x080fe20007f7e0ff */
[----:B------:R-:W5:Y:S01]  /*0af0*/  LDG.E.U16 R18, desc[UR28][R50.64] ;  /* 0x0000001c32127981 */ /* 0x000f62000c1e1500 */
[-C--:B------:R-:W-:Y:S01]  /*0b00*/  IADD3 R98, P6, PT, R79, R4.reuse, RZ ;  /* 0x000000044f627210 */ /* 0x080fe20007fde0ff */
[C---:B------:R-:W-:Y:S01]  /*0b10*/  IMAD R193, R173.reuse, 0x62, RZ ;  /* 0x00000062adc17824 */ /* 0x040fe200078e02ff */
[CC--:B------:R-:W-:Y:S01]  /*0b20*/  LEA.HI.X.SX32 R141, R173.reuse, R5.reuse, 0x1, P5 ;  /* 0x00000005ad8d7211 */ /* 0x0c0fe200028f0eff */
[----:B------:R-:W-:Y:S01]  /*0b30*/  IMAD R85, R173, 0x27, RZ ;  /* 0x00000027ad557824 */ /* 0x000fe200078e02ff */
[----:B------:R-:W-:Y:S01]  /*0b40*/  LEA.HI.X.SX32 R39, R39, R5, 0x1, P3 ;  /* 0x0000000527277211 */ /* 0x000fe200018f0eff */
[C---:B------:R-:W-:Y:S01]  /*0b50*/  IMAD R191, R173.reuse, 0x5e, RZ ;  /* 0x0000005eadbf7824 */ /* 0x040fe200078e02ff */
[CC--:B------:R-:W-:Y:S01]  /*0b60*/  LEA R37, R173.reuse, R173.reuse, 0x3 ;  /* 0x000000adad257211 */ /* 0x0c0fe200078e18ff */
[----:B------:R-:W5:Y:S01]  /*0b70*/  LDG.E.U16 R9, desc[UR28][R30.64] ;  /* 0x0000001c1e097981 */ /* 0x000f62000c1e1500 */
[CC--:B------:R-:W-:Y:S01]  /*0b80*/  LEA R45, R173.reuse, R173.reuse, 0x4 ;  /* 0x000000adad2d7211 */ /* 0x0c0fe200078e20ff */
[C---:B------:R-:W-:Y:S01]  /*0b90*/  IMAD R171, R173.reuse, 0x3e, RZ ;  /* 0x0000003eadab7824 */ /* 0x040fe200078e02ff */
[----:B------:R-:W-:Y:S01]  /*0ba0*/  LEA R43, R173, -R173, 0x4 ;  /* 0x800000adad2b7211 */ /* 0x000fe200078e20ff */
[----:B------:R1:W5:Y:S01]  /*0bb0*/  LDG.E.U16 R50, desc[UR28][R2.64] ;  /* 0x0000001c02327981 */ /* 0x000362000c1e1500 */
        /* <DEDUP_REMOVED lines=8> */
[-C--:B------:R-:W-:Y:S01]  /*0c40*/  IADD3 R58, P4, PT, R107, R4.reuse, RZ ;  /* 0x000000046b3a7210 */ /* 0x080fe20007f9e0ff */
[----:B-1----:R-:W1:Y:S01]  /*0c50*/  LDC.64 R2, c[0x0][0x3c0] ;  /* 0x0000f000ff027b82 */ /* 0x002e620000000a00 */
        /* <DEDUP_REMOVED lines=16> */
[-C--:B------:R-:W-:Y:S01]  /*0d60*/  LEA.HI.X.SX32 R103, R55, R5.reuse, 0x1, P3 ;  /* 0x0000000537677211 */ /* 0x080fe200018f0eff */
[----:B------:R2:W5:Y:S01]  /*0d70*/  LDG.E.U16 R51, desc[UR28][R56.64] ;  /* 0x0000001c38337981 */ /* 0x000562000c1e1500 */
[-C--:B------:R-:W-:Y:S01]  /*0d80*/  IADD3 R100, P5, PT, R83, R4.reuse, RZ ;  /* 0x0000000453647210 */ /* 0x080fe20007fbe0ff */
[----:B------:R-:W-:Y:S01]  /*0d90*/  IMAD R195, R173, 0x64, RZ ;  /* 0x00000064adc37824 */ /* 0x000fe200078e02ff */
[-C--:B------:R-:W-:Y:S01]  /*0da0*/  IADD3 R108, P3, PT, R151, R4.reuse, RZ ;  /* 0x00000004976c7210 */ /* 0x080fe20007f7e0ff */
[----:B------:R-:W5:Y:S01]  /*0db0*/  LDG.E.U16 R31, desc[UR28][R52.64] ;  /* 0x0000001c341f7981 */ /* 0x000f62000c1e1500 */
[-C--:B------:R-:W-:Y:S01]  /*0dc0*/  LEA.HI.X.SX32 R101, R49, R5.reuse, 0x1, P5 ;  /* 0x0000000531657211 */ /* 0x080fe200028f0eff */
[----:B------:R-:W-:Y:S01]  /*0dd0*/  IMAD R197, R173, 0x66, RZ ;  /* 0x00000066adc57824 */ /* 0x000fe200078e02ff */
[-C--:B------:R-:W-:Y:S01]  /*0de0*/  LEA.HI.X.SX32 R109, R61, R5.reuse, 0x1, P3 ;  /* 0x000000053d6d7211 */ /* 0x080fe200018f0eff */
[----:B------:R-:W-:Y:S01]  /*0df0*/  IMAD R199, R173, 0x68, RZ ;  /* 0x00000068adc77824 */ /* 0x000fe200078e02ff */
[-C--:B------:R-:W-:Y:S01]  /*0e00*/  IADD3 R64, P2, PT, R177, R4.reuse, RZ ;  /* 0x00000004b1407210 */ /* 0x080fe20007f5e0ff */
[C---:B------:R-:W-:Y:S01]  /*0e10*/  IMAD R201, R173.reuse, 0x6a, RZ ;  /* 0x0000006aadc97824 */ /* 0x040fe200078e02ff */
[----:B--2---:R-:W-:Y:S01]  /*0e20*/  SHF.R.U32.HI R56, RZ, 0x6, R142 ;  /* 0x00000006ff387819 */ /* 0x004fe2000001168e */
[----:B------:R-:W-:Y:S01]  /*0e30*/  IMAD R203, R173, 0x6c, RZ ;  /* 0x0000006cadcb7824 */ /* 0x000fe200078e02ff */
[-C--:B------:R-:W-:Y:S01]  /*0e40*/  IADD3 R106, P5, PT, R145, R4.reuse, RZ ;  /* 0x00000004916a7210 */ /* 0x080fe20007fbe0ff */
[----:B------:R-:W5:Y:S01]  /*0e50*/  LDG.E.U16 R27, desc[UR28][R26.64] ;  /* 0x0000001c1a1b7981 */ /* 0x000f62000c1e1500 */
[-C--:B------:R-:W-:Y:S01]  /*0e60*/  IADD3 R110, P6, PT, R155, R4.reuse, RZ ;  /* 0x000000049b6e7210 */ /* 0x080fe20007fde0ff */
[----:B------:R-:W-:Y:S01]  /*0e70*/  IMAD R153, R173, 0x33, RZ ;  /* 0x00000033ad997824 */ /* 0x000fe200078e02ff */
[-C--:B------:R-:W-:Y:S01]  /*0e80*/  IADD3 R114, P3, PT, R165, R4.reuse, RZ ;  /* 0x00000004a5727210 */ /* 0x080fe20007f7e0ff */
[C---:B------:R-:W-:Y:S01]  /*0e90*/  IMAD R157, R173.reuse, 0x35, RZ ;  /* 0x00000035ad9d7824 */ /* 0x040fe200078e02ff */
[----:B------:R-:W-:Y:S01]  /*0ea0*/  SGXT.U32 R56, R56, 0x1 ;  /* 0x000000013838781a */ /* 0x000fe20000000000 */
[----:B------:R-:W-:Y:S01]  /*0eb0*/  IMAD R207, R173, 0x72, RZ ;  /* 0x00000072adcf7824 */ /* 0x000fe200078e02ff */
[-C--:B------:R-:W-:Y:S01]  /*0ec0*/  LEA.HI.X.SX32 R107, R59, R5.reuse, 0x1, P5 ;  /* 0x000000053b6b7211 */ /* 0x080fe200028f0eff */
[----:B------:R-:W-:Y:S01]  /*0ed0*/  IMAD R209, R173, 0x74, RZ ;  /* 0x00000074add17824 */ /* 0x000fe200078e02ff */
[-C--:B------:R-:W-:Y:S01]  /*0ee0*/  LEA.HI.X.SX32 R111, R63, R5.reuse, 0x1, P6 ;  /* 0x000000053f6f7211 */ /* 0x080fe200030f0eff */
[----:B------:R-:W5:Y:S01]  /*0ef0*/  LDG.E.U16 R26, desc[UR28][R96.64] ;  /* 0x0000001c601a7981 */ /* 0x000f62000c1e1500 */
[----:B------:R-:W-:Y:S01]  /*0f00*/  LEA.HI.X.SX32 R115, R67, R5, 0x1, P3 ;  /* 0x0000000543737211 */ /* 0x000fe200018f0eff */
[----:B-1----:R-:W-:Y:S01]  /*0f10*/  IMAD R56, R56, R3, RZ ;  /* 0x0000000338387224 */ /* 0x002fe200078e02ff */
        /* <DEDUP_REMOVED lines=9> */
[----:B------:R1:W5:Y:S01]  /*0fb0*/  LDG.E.U16 R52, desc[UR28][R58.64] ;  /* 0x0000001c3a347981 */ /* 0x000362000c1e1500 */
[-C--:B------:R-:W-:Y:S01]  /*0fc0*/  IADD3 R66, P1, PT, R179, R4.reuse, RZ ;  /* 0x00000004b3427210 */ /* 0x080fe20007f3e0ff */
[----:B------:R-:W-:Y:S01]  /*0fd0*/  IMAD R163, R173, 0x39, RZ ;  /* 0x00000039ada37824 */ /* 0x000fe200078e02ff */
[-C--:B------:R-:W-:Y:S01]  /*0fe0*/  LEA.HI.X.SX32 R117, R69, R5.reuse, 0x1, P6 ;  /* 0x0000000545757211 */ /* 0x080fe200030f0eff */
[----:B------:R-:W5:Y:S01]  /*0ff0*/  LDG.E.U16 R25, desc[UR28][R24.64] ;  /* 0x0000001c18197981 */ /* 0x000f62000c1e1500 */
[-C--:B------:R-:W-:Y:S01]  /*1000*/  LEA.HI.X.SX32 R61, R79, R5.reuse, 0x1, P3 ;  /* 0x000000054f3d7211 */ /* 0x080fe200018f0eff */
[----:B------:R-:W-:Y:S01]  /*1010*/  IMAD R167, R173, 0x3b, RZ ;  /* 0x0000003bada77824 */ /* 0x000fe200078e02ff */
[----:B------:R-:W-:Y:S01]  /*1020*/  IADD3 R54, P6, PT, R119, R4, RZ ;  /* 0x0000000477367210 */ /* 0x000fe20007fde0ff */
[----:B------:R-:W5:Y:S01]  /*1030*/  LDG.E.U16 R19, desc[UR28][R4.64] ;  /* 0x0000001c04137981 */ /* 0x000f62000c1e1500 */
[-C--:B------:R-:W-:Y:S01]  /*1040*/  LEA.HI.X.SX32 R69, R91, R5.reuse, 0x1, P4 ;  /* 0x000000055b457211 */ /* 0x080fe200020f0eff */
[----:B------:R-:W2:Y:S01]  /*1050*/  LDCU UR4, c[0x0][0x3c8] ;  /* 0x00007900ff0477ac */ /* 0x000ea20008000800 */
[-C--:B------:R-:W-:Y:S01]  /*1060*/  LEA.HI.X.SX32 R113, R65, R5.reuse, 0x1, P5 ;  /* 0x0000000541717211 */ /* 0x080fe200028f0eff */
[----:B------:R3:W5:Y:S01]  /*1070*/  LDG.E.U16 R53, desc[UR28][R60.64] ;  /* 0x0000001c3c357981 */ /* 0x000762000c1e1500 */
[----:B------:R-:W-:-:S02]  /*1080*/  LEA.HI.X.SX32 R67, R89, R5, 0x1, P1 ;  /* 0x0000000559437211 */ /* 0x000fc400008f0eff */
[----:B------:R-:W-:Y:S01]  /*1090*/  IADD3 R80, P4, PT, R193, R4, RZ ;  /* 0x00000004c1507210 */ /* 0x000fe20007f9e0ff */
[----:B------:R-:W5:Y:S01]  /*10a0*/  LDG.E.U16 R24, desc[UR28][R98.64] ;  /* 0x0000001c62187981 */ /* 0x000f62000c1e1500 */
[----:B-1----:R-:W-:Y:S02]  /*10b0*/  LEA R58, R3, R56, 0x1 ;  /* 0x00000038033a7211 */ /* 0x002fe400078e08ff */
[----:B------:R-:W-:Y:S01]  /*10c0*/  LEA.HI.X.SX32 R65, R85, R5, 0x1, P2 ;  /* 0x0000000555417211 */ /* 0x000fe200010f0eff */
[----:B------:R-:W5:Y:S01]  /*10d0*/  LDG.E.U16 R30, desc[UR28][R100.64] ;  /* 0x0000001c641e7981 */ /* 0x000f62000c1e1500 */
[-C--:B------:R-:W-:Y:S02]  /*10e0*/  IADD3 R78, P1, PT, R191, R4.reuse, RZ ;  /* 0x00000004bf4e7210 */ /* 0x080fe40007f3e0ff */
[----:B------:R-:W-:Y:S01]  /*10f0*/  LEA R71, R173, -R173, 0x5 ;  /* 0x800000adad477211 */ /* 0x000fe200078e28ff */
[----:B------:R-:W5:Y:S01]  /*1100*/  LDG.E.U16 R29, desc[UR28][R28.64] ;  /* 0x0000001c1c1d7981 */ /* 0x000f62000c1e1500 */
[----:B------:R-:W-:-:S02]  /*1110*/  IADD3 R118, P5, PT, R171, R4, RZ ;  /* 0x00000004ab767210 */ /* 0x000fc40007fbe0ff */
[-C--:B------:R-:W-:Y:S01]  /*1120*/  LEA.HI.X.SX32 R55, R81, R5.reuse, 0x1, P6 ;  /* 0x0000000551377211 */ /* 0x080fe200030f0eff */
[----:B------:R1:W5:Y:S01]  /*1130*/  LDG.E.U16 R65, desc[UR28][R64.64] ;  /* 0x0000001c40417981 */ /* 0x000362000c1e1500 */
[----:B------:R-:W-:Y:S02]  /*1140*/  IADD3 R70, P3, PT, R183, R4, RZ ;  /* 0x00000004b7467210 */ /* 0x000fe40007f7e0ff */
[-C--:B------:R-:W-:Y:S01]  /*1150*/  LEA.HI.X.SX32 R81, R149, R5.reuse, 0x1, P4 ;  /* 0x0000000595517211 */ /* 0x080fe200020f0eff */
[----:B------:R-:W5:Y:S01]  /*1160*/  LDG.E.U16 R13, desc[UR28][R12.64] ;  /* 0x0000001c0c0d7981 */ /* 0x000f62000c1e1500 */
[----:B---3--:R-:W-:Y:S02]  /*1170*/  LEA R60, R3, R58, 0x1 ;  /* 0x0000003a033c7211 */ /* 0x008fe400078e08ff */
[----:B------:R-:W-:Y:S01]  /*1180*/  LEA.HI.X.SX32 R79, R147, R5, 0x1, P1 ;  /* 0x00000005934f7211 */ /* 0x000fe200008f0eff */
[----:B------:R-:W5:Y:S01]  /*1190*/  LDG.E.U16 R28, desc[UR28][R102.64] ;  /* 0x0000001c661c7981 */ /* 0x000f62000c1e1500 */
[----:B------:R-:W-:-:S02]  /*11a0*/  IADD3 R92, P4, PT, R205, R4, RZ ;  /* 0x00000004cd5c7210 */ /* 0x000fc40007f9e0ff */
[-C--:B------:R-:W-:Y:S01]  /*11b0*/  LEA.HI.X.SX32 R119, R71, R5.reuse, 0x1, P5 ;  /* 0x0000000547777211 */ /* 0x080fe200028f0eff */
[----:B------:R-:W5:Y:S01]  /*11c0*/  LDG.E.U16 R22, desc[UR28][R36.64] ;  /* 0x0000001c24167981 */ /* 0x000f62000c1e1500 */
[-C--:B------:R-:W-:Y:S02]  /*11d0*/  LEA.HI.X.SX32 R71, R93, R5.reuse, 0x1, P3 ;  /* 0x000000055d477211 */ /* 0x080fe400018f0eff */
[----:B-1----:R-:W-:Y:S01]  /*11e0*/  LEA R64, R3, R60, 0x1 ;  /* 0x0000003c03407211 */ /* 0x002fe200078e08ff */
[----:B------:R1:W5:Y:S01]  /*11f0*/  LDG.E.U16 R79, desc[UR28][R78.64] ;  /* 0x0000001c4e4f7981 */ /* 0x000362000c1e1500 */
[----:B------:R-:W-:Y:S02]  /*1200*/  LEA.HI.X.SX32 R93, R161, R5, 0x1, P4 ;  /* 0x00000005a15d7211 */ /* 0x000fe400020f0eff */
[-C--:B------:R-:W-:Y:S01]  /*1210*/  IADD3 R62, P5, PT, R175, R4.reuse, RZ ;  /* 0x00000004af3e7210 */ /* 0x080fe20007fbe0ff */
[----:B------:R-:W5:Y:S01]  /*1220*/  LDG.E.U16 R12, desc[UR28][R34.64] ;  /* 0x0000001c220c7981 */ /* 0x000f62000c1e1500 */
[----:B------:R-:W-:-:S02]  /*1230*/  IADD3 R72, P6, PT, R185, R4, RZ ;  /* 0x00000004b9487210 */ /* 0x000fc40007fde0ff */
[-C--:B------:R-:W-:Y:S01]  /*1240*/  LEA.HI.X.SX32 R63, R83, R5.reuse, 0x1, P5 ;  /* 0x00000005533f7211 */ /* 0x080fe200028f0eff */
[----:B------:R3:W5:Y:S01]  /*1250*/  LDG.E.U16 R93, desc[UR28][R92.64] ;  /* 0x0000001c5c5d7981 */ /* 0x000762000c1e1500 */
[----:B------:R-:W-:Y:S02]  /*1260*/  IADD3 R74, P5, PT, R187, R4, RZ ;  /* 0x00000004bb4a7210 */ /* 0x000fe40007fbe0ff */
[----:B-1----:R-:W-:Y:S01]  /*1270*/  LEA R78, R3, R64, 0x1 ;  /* 0x00000040034e7211 */ /* 0x002fe200078e08ff */
[----:B------:R-:W5:Y:S01]  /*1280*/  LDG.E.U16 R37, desc[UR28][R112.64] ;  /* 0x0000001c70257981 */ /* 0x000f62000c1e1500 */
[----:B------:R-:W-:Y:S02]  /*1290*/  IADD3 R76, P2, PT, R189, R4, RZ ;  /* 0x00000004bd4c7210 */ /* 0x000fe40007f5e0ff */
[-C--:B------:R-:W-:Y:S01]  /*12a0*/  LEA.HI.X.SX32 R73, R95, R5.reuse, 0x1, P6 ;  /* 0x000000055f497211 */ /* 0x080fe200030f0eff */
[----:B------:R-:W5:Y:S01]  /*12b0*/  LDG.E.U16 R34, desc[UR28][R108.64] ;  /* 0x0000001c6c227981 */ /* 0x000f62000c1e1500 */
[----:B------:R-:W-:-:S02]  /*12c0*/  LEA.HI.X.SX32 R75, R143, R5, 0x1, P5 ;  /* 0x000000058f4b7211 */ /* 0x000fc400028f0eff */
[----:B---3--:R-:W-:Y:S01]  /*12d0*/  LEA R92, R3, R78, 0x1 ;  /* 0x0000004e035c7211 */ /* 0x008fe200078e08ff */
[----:B------:R-:W5:Y:S01]  /*12e0*/  LDG.E.U16 R35, desc[UR28][R110.64] ;  /* 0x0000001c6e237981 */ /* 0x000f62000c1e1500 */
[----:B------:R-:W-:Y:S02]  /*12f0*/  LEA.HI.X.SX32 R77, R145, R5, 0x1, P2 ;  /* 0x00000005914d7211 */ /* 0x000fe400010f0eff */
[----:B------:R-:W-:Y:S01]  /*1300*/  LEA R96, R3, R92, 0x1 ;  /* 0x0000005c03607211 */ /* 0x000fe200078e08ff */
[----:B------:R-:W5:Y:S01]  /*1310*/  LDG.E.U16 R36, desc[UR28][R114.64] ;  /* 0x0000001c72247981 */ /* 0x000f62000c1e1500 */
[-C--:B------:R-:W-:Y:S02]  /*1320*/  IADD3 R82, P3, PT, R195, R4.reuse, RZ ;  /* 0x00000004c3527210 */ /* 0x080fe40007f7e0ff */
[-C--:B------:R-:W-:Y:S01]  /*1330*/  IADD3 R84, P6, PT, R197, R4.reuse, RZ ;  /* 0x00000004c5547210 */ /* 0x080fe20007fde0ff */
[----:B------:R1:W5:Y:S01]  /*1340*/  LDG.E.U16 R8, desc[UR28][R128.64] ;  /* 0x0000001c80087981 */ /* 0x000362000c1e1500 */
[----:B------:R-:W-:-:S02]  /*1350*/  IADD3 R86, P5, PT, R199, R4, RZ ;  /* 0x00000004c7567210 */ /* 0x000fc40007fbe0ff */
[-C--:B------:R-:W-:Y:S01]  /*1360*/  IADD3 R88, P2, PT, R201, R4.reuse, RZ ;  /* 0x00000004c9587210 */ /* 0x080fe20007f5e0ff */
[----:B------:R-:W5:Y:S01]  /*1370*/  LDG.E.U16 R14, desc[UR28][R120.64] ;  /* 0x0000001c780e7981 */ /* 0x000f62000c1e1500 */
[----:B------:R-:W-:Y:S02]  /*1380*/  IADD3 R90, P1, PT, R203, R4, RZ ;  /* 0x00000004cb5a7210 */ /* 0x000fe40007f3e0ff */
[----:B------:R-:W-:Y:S01]  /*1390*/  LEA R98, R3, R96, 0x1 ;  /* 0x0000006003627211 */ /* 0x000fe200078e08ff */
[----:B------:R-:W-:Y:S01]  /*13a0*/  IMAD R2, R2, UR15, RZ ;  /* 0x0000000f02027c24 */ /* 0x000fe2000f8e02ff */
[-C--:B------:R-:W-:Y:S01]  /*13b0*/  LEA.HI.X.SX32 R83, R151, R5.reuse, 0x1, P3 ;  /* 0x0000000597537211 */ /* 0x080fe200018f0eff */
[----:B-1----:R-:W1:Y:S01]  /*13c0*/  LDC.64 R128, c[0x0][0x388] ;  /* 0x0000e200ff807b82 */ /* 0x002e620000000a00 */
[-C--:B------:R-:W-:Y:S01]  /*13d0*/  LEA.HI.X.SX32 R85, R153, R5.reuse, 0x1, P6 ;  /* 0x0000000599557211 */ /* 0x080fe200030f0eff */
[----:B------:R-:W5:Y:S01]  /*13e0*/  LDG.E.U16 R11, desc[UR28][R124.64] ;  /* 0x0000001c7c0b7981 */ /* 0x000f62000c1e1500 */
[----:B------:R-:W-:-:S02]  /*13f0*/  LEA.HI.X.SX32 R87, R155, R5, 0x1, P5 ;  /* 0x000000059b577211 */ /* 0x000fc400028f0eff */
[-C--:B------:R-:W-:Y:S01]  /*1400*/  LEA.HI.X.SX32 R89, R157, R5.reuse, 0x1, P2 ;  /* 0x000000059d597211 */ /* 0x080fe200010f0eff */
[----:B------:R-:W5:Y:S01]  /*1410*/  LDG.E.U16 R0, desc[UR28][R126.64] ;  /* 0x0000001c7e007981 */ /* 0x000f62000c1e1500 */
[----:B------:R-:W-:Y:S02]  /*1420*/  LEA.HI.X.SX32 R91, R159, R5, 0x1, P1 ;  /* 0x000000059f5b7211 */ /* 0x000fe400008f0eff */
[-C--:B------:R-:W-:Y:S01]  /*1430*/  IADD3 R94, P3, PT, R207, R4.reuse, RZ ;  /* 0x00000004cf5e7210 */ /* 0x080fe20007f7e0ff */
[----:B------:R-:W5:Y:S01]  /*1440*/  LDG.E.U16 R23, desc[UR28][R130.64] ;  /* 0x0000001c82177981 */ /* 0x000f62000c1e1500 */
[-C--:B------:R-:W-:Y:S02]  /*1450*/  IADD3 R40, P6, PT, R209, R4.reuse, RZ ;  /* 0x00000004d1287210 */ /* 0x080fe40007fde0ff */
[-C--:B------:R-:W-:Y:S01]  /*1460*/  IADD3 R42, P5, PT, R211, R4.reuse, RZ ;  /* 0x00000004d32a7210 */ /* 0x080fe20007fbe0ff */
[----:B------:R-:W5:Y:S01]  /*1470*/  LDG.E.U16 R10, desc[UR28][R138.64] ;  /* 0x0000001c8a0a7981 */ /* 0x000f62000c1e1500 */
[----:B------:R-:W-:-:S02]  /*1480*/  IADD3 R44, P2, PT, R213, R4, RZ ;  /* 0x00000004d52c7210 */ /* 0x000fc40007f5e0ff */
[-C--:B------:R-:W-:Y:S01]  /*1490*/  IADD3 R46, P1, PT, R215, R4.reuse, RZ ;  /* 0x00000004d72e7210 */ /* 0x080fe20007f3e0ff */
[----:B------:R-:W5:Y:S01]  /*14a0*/  LDG.E.U16 R15, desc[UR28][R6.64] ;  /* 0x0000001c060f7981 */ /* 0x000f62000c1e1500 */
[----:B------:R-:W-:Y:S01]  /*14b0*/  IADD3 R48, P4, PT, R217, R4, RZ ;  /* 0x00000004d9307210 */ /* 0x000fe20007f9e0ff */
[----:B------:R-:W-:Y:S01]  /*14c0*/  IMAD R4, R173, 0x3d, RZ ;  /* 0x0000003dad047824 */ /* 0x000fe200078e02ff */
[----:B------:R-:W-:Y:S01]  /*14d0*/  LEA R100, R3, R98, 0x1 ;  /* 0x0000006203647211 */ /* 0x000fe200078e08ff */
[----:B------:R-:W5:Y:S01]  /*14e0*/  LDG.E.U16 R17, desc[UR28][R16.64] ;  /* 0x0000001c10117981 */ /* 0x000f62000c1e1500 */
[-C--:B------:R-:W-:Y:S02]  /*14f0*/  LEA.HI.X.SX32 R95, R163, R5.reuse, 0x1, P3 ;  /* 0x00000005a35f7211 */ /* 0x080fe400018f0eff */
[-C--:B------:R-:W-:Y:S01]  /*1500*/  LEA.HI.X.SX32 R41, R165, R5.reuse, 0x1, P6 ;  /* 0x00000005a5297211 */ /* 0x080fe200030f0eff */
[----:B------:R-:W5:Y:S01]  /*1510*/  LDG.E.U16 R54, desc[UR28][R54.64] ;  /* 0x0000001c36367981 */ /* 0x000f62000c1e1500 */
[----:B------:R-:W-:-:S02]  /*1520*/  LEA.HI.X.SX32 R43, R167, R5, 0x1, P5 ;  /* 0x00000005a72b7211 */ /* 0x000fc400028f0eff */
[-C--:B------:R-:W-:Y:S01]  /*1530*/  LEA.HI.X.SX32 R45, R169, R5.reuse, 0x1, P2 ;  /* 0x00000005a92d7211 */ /* 0x080fe200010f0eff */
[----:B------:R3:W5:Y:S01]  /*1540*/  LDG.E.U16 R40, desc[UR28][R40.64] ;  /* 0x0000001c28287981 */ /* 0x000762000c1e1500 */
[-C--:B------:R-:W-:Y:S02]  /*1550*/  LEA.HI.X.SX32 R47, R4, R5.reuse, 0x1, P1 ;  /* 0x00000005042f7211 */ /* 0x080fe400008f0eff */
[----:B------:R-:W-:Y:S01]  /*1560*/  LEA.HI.X.SX32 R49, R171, R5, 0x1, P4 ;  /* 0x00000005ab317211 */ /* 0x000fe200020f0eff */
[----:B------:R-:W5:Y:S01]  /*1570*/  LDG.E.U16 R4, desc[UR28][R122.64] ;  /* 0x0000001c7a047981 */ /* 0x000f62000c1e1500 */
[----:B------:R-:W-:-:S03]  /*1580*/  LEA R102, R3, R100, 0x1 ;  /* 0x0000006403667211 */ /* 0x000fc600078e08ff */
[----:B------:R-:W5:Y:S04]  /*1590*/  LDG.E.U16 R5, desc[UR28][R20.64] ;  /* 0x0000001c14057981 */ /* 0x000f68000c1e1500 */
[----:B------:R-:W5:Y:S04]  /*15a0*/  LDG.E.U16 R46, desc[UR28][R46.64] ;  /* 0x0000001c2e2e7981 */ /* 0x000f68000c1e1500 */
[----:B------:R-:W5:Y:S04]  /*15b0*/  LDG.E.U16 R42, desc[UR28][R42.64] ;  /* 0x0000001c2a2a7981 */ /* 0x000f68000c1e1500 */
[----:B------:R-:W5:Y:S04]  /*15c0*/  LDG.E.U16 R21, desc[UR28][R32.64] ;  /* 0x0000001c20157981 */ /* 0x000f68000c1e1500 */
[----:B------:R-:W5:Y:S01]  /*15d0*/  LDG.E.U16 R20, desc[UR28][R38.64] ;  /* 0x0000001c26147981 */ /* 0x000f62000c1e1500 */
[----:B---3--:R-:W-:-:S03]  /*15e0*/  SHF.L.U32 R41, R2, 0x1, RZ ;  /* 0x0000000102297819 */ /* 0x008fc600000006ff */
[----:B------:R-:W5:Y:S04]  /*15f0*/  LDG.E.U16 R44, desc[UR28][R44.64] ;  /* 0x0000001c2c2c7981 */ /* 0x000f68000c1e1500 */
[----:B------:R3:W5:Y:S04]  /*1600*/  LDG.E.U16 R32, desc[UR28][R104.64] ;  /* 0x0000001c68207981 */ /* 0x000768000c1e1500 */
[----:B------:R4:W5:Y:S04]  /*1610*/  LDG.E.U16 R33, desc[UR28][R106.64] ;  /* 0x0000001c6a217981 */ /* 0x000968000c1e1500 */
[----:B------:R0:W5:Y:S01]  /*1620*/  LDG.E.U16 R38, desc[UR28][R116.64] ;  /* 0x0000001c74267981 */ /* 0x000162000c1e1500 */
[----:B---3--:R-:W-:-:S03]  /*1630*/  LEA R104, R3, R102, 0x1 ;  /* 0x0000006603687211 */ /* 0x008fc600078e08ff */
[----:B------:R3:W5:Y:S01]  /*1640*/  LDG.E.U16 R39, desc[UR28][R118.64] ;  /* 0x0000001c76277981 */ /* 0x000762000c1e1500 */
[----:B----4-:R-:W-:-:S03]  /*1650*/  LEA R106, R3, R104, 0x1 ;  /* 0x00000068036a7211 */ /* 0x010fc600078e08ff */
[----:B------:R4:W5:Y:S01]  /*1660*/  LDG.E.U16 R7, desc[UR28][R132.64] ;  /* 0x0000001c84077981 */ /* 0x000962000c1e1500 */
[----:B------:R-:W-:-:S03]  /*1670*/  LEA R108, R3, R106, 0x1 ;  /* 0x0000006a036c7211 */ /* 0x000fc600078e08ff */
[----:B------:R0:W5:Y:S01]  /*1680*/  LDG.E.U16 R16, desc[UR28][R140.64] ;  /* 0x0000001c8c107981 */ /* 0x000162000c1e1500 */
[----:B------:R-:W-:-:S03]  /*1690*/  LEA R110, R3, R108, 0x1 ;  /* 0x0000006c036e7211 */ /* 0x000fc600078e08ff */
[----:B------:R1:W5:Y:S01]  /*16a0*/  LDG.E.U16 R6, desc[UR28][R134.64] ;  /* 0x0000001c86067981 */ /* 0x000362000c1e1500 */
[----:B------:R-:W-:-:S03]  /*16b0*/  LEA R112, R3, R110, 0x1 ;  /* 0x0000006e03707211 */ /* 0x000fc600078e08ff */
[----:B------:R1:W5:Y:S01]  /*16c0*/  LDG.E.U16 R48, desc[UR28][R48.64] ;  /* 0x0000001c30307981 */ /* 0x000362000c1e1500 */
[----:B------:R-:W-:-:S03]  /*16d0*/  LEA R114, R3, R112, 0x1 ;  /* 0x0000007003727211 */ /* 0x000fc600078e08ff */
[----:B------:R1:W5:Y:S01]  /*16e0*/  LDG.E.U16 R62, desc[UR28][R62.64] ;  /* 0x0000001c3e3e7981 */ /* 0x000362000c1e1500 */
[----:B0-----:R-:W-:-:S03]  /*16f0*/  LEA R116, R3, R114, 0x1 ;  /* 0x0000007203747211 */ /* 0x001fc600078e08ff */
[----:B------:R0:W5:Y:S01]  /*1700*/  LDG.E.U16 R66, desc[UR28][R66.64] ;  /* 0x0000001c42427981 */ /* 0x000162000c1e1500 */
[C---:B---3--:R-:W-:Y:S02]  /*1710*/  LEA R118, R3.reuse, R116, 0x1 ;  /* 0x0000007403767211 */ /* 0x048fe400078e08ff */
[----:B------:R-:W-:Y:S01]  /*1720*/  LOP3.LUT R47, R142, 0x3f, RZ, 0xc0, !PT ;  /* 0x0000003f8e2f7812 */ /* 0x000fe200078ec0ff */
[----:B------:R0:W5:Y:S01]  /*1730*/  LDG.E.U16 R68, desc[UR28][R68.64] ;  /* 0x0000001c44447981 */ /* 0x000162000c1e1500 */
[C---:B------:R-:W-:Y:S02]  /*1740*/  LEA R120, R3.reuse, R118, 0x1 ;  /* 0x0000007603787211 */ /* 0x040fe400078e08ff */
[----:B------:R-:W-:Y:S01]  /*1750*/  R2UR UR13, R136 ;  /* 0x00000000880d72ca */ /* 0x000fe200000e0000 */
[----:B------:R0:W5:Y:S01]  /*1760*/  LDG.E.U16 R70, desc[UR28][R70.64] ;  /* 0x0000001c46467981 */ /* 0x000162000c1e1500 */
[----:B------:R-:W-:Y:S01]  /*1770*/  LEA R122, R3, R120, 0x1 ;  /* 0x00000078037a7211 */ /* 0x000fe200078e08ff */
[----:B--2---:R-:W-:-:S02]  /*1780*/  IMAD R43, R47, UR4, RZ ;  /* 0x000000042f2b7c24 */ /* 0x004fc4000f8e02ff */
[----:B------:R0:W5:Y:S01]  /*1790*/  LDG.E.U16 R72, desc[UR28][R72.64] ;  /* 0x0000001c48487981 */ /* 0x000162000c1e1500 */
[----:B------:R-:W-:Y:S02]  /*17a0*/  LEA R124, R3, R122, 0x1 ;  /* 0x0000007a037c7211 */ /* 0x000fe400078e08ff */
[----:B------:R-:W-:Y:S01]  /*17b0*/  SHF.L.U32 R45, R43, 0x1, RZ ;  /* 0x000000012b2d7819 */ /* 0x000fe200000006ff */
[----:B------:R0:W5:Y:S01]  /*17c0*/  LDG.E.U16 R74, desc[UR28][R74.64] ;  /* 0x0000001c4a4a7981 */ /* 0x000162000c1e1500 */
[----:B------:R-:W-:Y:S01]  /*17d0*/  LEA R126, R3, R124, 0x1 ;  /* 0x0000007c037e7211 */ /* 0x000fe200078e08ff */
[----:B------:R-:W-:Y:S01]  /*17e0*/  IMAD.HI R43, R43, 0x2, RZ ;  /* 0x000000022b2b7827 */ /* 0x000fe200078e02ff */
[----:B-1----:R-:W-:Y:S01]  /*17f0*/  IADD3 R41, P1, P2, R45, R128, R41 ;  /* 0x000000802d297210 */ /* 0x002fe20007a3e029 */
[----:B------:R0:W5:Y:S02]  /*1800*/  LDG.E.U16 R76, desc[UR28][R76.64] ;  /* 0x0000001c4c4c7981 */ /* 0x000164000c1e1500 */
[----:B------:R-:W-:Y:S01]  /*1810*/  IMAD.HI R2, R2, 0x2, RZ ;  /* 0x0000000202027827 */ /* 0x000fe200078e02ff */
[----:B------:R-:W-:Y:S01]  /*1820*/  LEA R128, R3, R126, 0x1 ;  /* 0x0000007e03807211 */ /* 0x000fe200078e08ff */
[----:B------:R0:W5:Y:S03]  /*1830*/  LDG.E.U16 R80, desc[UR28][R80.64] ;  /* 0x0000001c50507981 */ /* 0x000166000c1e1500 */
[----:B------:R-:W-:Y:S01]  /*1840*/  IADD3.X R43, PT, PT, R43, R129, R2, P1, P2 ;  /* 0x000000812b2b7210 */ /* 0x000fe20000fe4402 */
[----:B------:R0:W5:Y:S01]  /*1850*/  LDG.E.U16 R82, desc[UR28][R82.64] ;  /* 0x0000001c52527981 */ /* 0x000162000c1e1500 */
[----:B------:R-:W-:-:S02]  /*1860*/  LEA R130, R3, R128, 0x1 ;  /* 0x0000008003827211 */ /* 0x000fc400078e08ff */
[-C--:B------:R-:W-:Y:S01]  /*1870*/  LEA R220, P1, R56, R41.reuse, 0x1 ;  /* 0x0000002938dc7211 */ /* 0x080fe200078208ff */
[----:B------:R0:W5:Y:S01]  /*1880*/  LDG.E.U16 R84, desc[UR28][R84.64] ;  /* 0x0000001c54547981 */ /* 0x000162000c1e1500 */
[-C--:B------:R-:W-:Y:S02]  /*1890*/  LEA R218, P2, R58, R41.reuse, 0x1 ;  /* 0x000000293ada7211 */ /* 0x080fe400078408ff */
[----:B------:R-:W-:Y:S01]  /*18a0*/  LEA R138, P3, R60, R41, 0x1 ;  /* 0x000000293c8a7211 */ /* 0x000fe200078608ff */
[----:B------:R0:W5:Y:S01]  /*18b0*/  LDG.E.U16 R86, desc[UR28][R86.64] ;  /* 0x0000001c56567981 */ /* 0x000162000c1e1500 */
[----:B----4-:R-:W-:Y:S02]  /*18c0*/  LEA R132, R3, R130, 0x1 ;  /* 0x0000008203847211 */ /* 0x010fe400078e08ff */
[-C--:B------:R-:W-:Y:S01]  /*18d0*/  LEA.HI.X.SX32 R221, R56, R43.reuse, 0x1, P1 ;  /* 0x0000002b38dd7211 */ /* 0x080fe200008f0eff */
[----:B------:R0:W5:Y:S01]  /*18e0*/  LDG.E.U16 R88, desc[UR28][R88.64] ;  /* 0x0000001c58587981 */ /* 0x000162000c1e1500 */
[----:B------:R-:W-:-:S02]  /*18f0*/  LEA.HI.X.SX32 R219, R58, R43, 0x1, P2 ;  /* 0x0000002b3adb7211 */ /* 0x000fc400010f0eff */
[----:B------:R-:W-:Y:S01]  /*1900*/  LEA R166, P1, R64, R41, 0x1 ;  /* 0x0000002940a67211 */ /* 0x000fe200078208ff */
[----:B------:R0:W5:Y:S01]  /*1910*/  LDG.E.U16 R90, desc[UR28][R90.64] ;  /* 0x0000001c5a5a7981 */ /* 0x000162000c1e1500 */
[----:B------:R-:W-:Y:S02]  /*1920*/  LEA.HI.X.SX32 R139, R60, R43, 0x1, P3 ;  /* 0x0000002b3c8b7211 */ /* 0x000fe400018f0eff */
[-C--:B------:R-:W-:Y:S01]  /*1930*/  LEA R140, P2, R78, R41.reuse, 0x1 ;  /* 0x000000294e8c7211 */ /* 0x080fe200078408ff */
[----:B------:R0:W5:Y:S01]  /*1940*/  LDG.E.U16 R94, desc[UR28][R94.64] ;  /* 0x0000001c5e5e7981 */ /* 0x000162000c1e1500 */
[----:B------:R-:W-:Y:S02]  /*1950*/  LEA R134, P3, R92, R41, 0x1 ;  /* 0x000000295c867211 */ /* 0x000fe400078608ff */
[----:B------:R-:W-:Y:S02]  /*1960*/  LEA R56, R3, R132, 0x1 ;  /* 0x0000008403387211 */ /* 0x000fe400078e08ff */
[-C--:B------:R-:W-:Y:S01]  /*1970*/  LEA.HI.X.SX32 R167, R64, R43.reuse, 0x1, P1 ;  /* 0x0000002b40a77211 */ /* 0x080fe200008f0eff */
[----:B------:R-:W-:Y:S01]  /*1980*/  STL.64 [R1+0x2c0], R220 ;  /* 0x0002c0dc01007387 */ /* 0x000fe20000100a00 */
[----:B------:R-:W-:-:S02]  /*1990*/  LEA.HI.X.SX32 R141, R78, R43, 0x1, P2 ;  /* 0x0000002b4e8d7211 */ /* 0x000fc400010f0eff */
[----:B------:R-:W-:Y:S01]  /*19a0*/  LEA.HI.X.SX32 R135, R92, R43, 0x1, P3 ;  /* 0x0000002b5c877211 */ /* 0x000fe200018f0eff */
[----:B------:R-:W-:Y:S01]  /*19b0*/  STL.64 [R1+0x2b8], R218 ;  /* 0x0002b8da01007387 */ /* 0x000fe20000100a00 */
[----:B------:R-:W-:-:S03]  /*19c0*/  LEA R58, R3, R56, 0x1 ;  /* 0x00000038033a7211 */ /* 0x000fc600078e08ff */
[----:B------:R-:W-:Y:S01]  /*19d0*/  STL.64 [R1+0x2b0], R138 ;  /* 0x0002b08a01007387 */ /* 0x000fe20000100a00 */
[----:B------:R-:W-:-:S03]  /*19e0*/  LEA R60, R3, R58, 0x1 ;  /* 0x0000003a033c7211 */ /* 0x000fc600078e08ff */
[----:B------:R-:W-:Y:S04]  /*19f0*/  STL.64 [R1+0x2a8], R166 ;  /* 0x0002a8a601007387 */ /* 0x000fe80000100a00 */
[----:B------:R1:W-:Y:S04]  /*1a00*/  STL.64 [R1+0x2a0], R140 ;  /* 0x0002a08c01007387 */ /* 0x0003e80000100a00 */
[----:B------:R2:W-:Y:S01]  /*1a10*/  STL.64 [R1+0x298], R134 ;  /* 0x0002988601007387 */ /* 0x0005e20000100a00 */
[----:B------:R-:W-:Y:S02]  /*1a20*/  LEA R64, R3, R60, 0x1 ;  /* 0x0000003c03407211 */ /* 0x000fe400078e08ff */
[----:B------:R-:W-:-:S02]  /*1a30*/  LEA R164, P2, R98, R41, 0x1 ;  /* 0x0000002962a47211 */ /* 0x000fc400078408ff */
[-C--:B-1----:R-:W-:Y:S02]  /*1a40*/  LEA R140, P3, R100, R41.reuse, 0x1 ;  /* 0x00000029648c7211 */ /* 0x082fe400078608ff */
[----:B--2---:R-:W-:-:S04]  /*1a50*/  LEA R134, P1, R96, R41, 0x1 ;  /* 0x0000002960867211 */ /* 0x004fc800078208ff */
[----:B------:R-:W-:Y:S02]  /*1a60*/  LEA.HI.X.SX32 R135, R96, R43, 0x1, P1 ;  /* 0x0000002b60877211 */ /* 0x000fe400008f0eff */
[----:B------:R-:W-:Y:S02]  /*1a70*/  LEA R96, P1, R102, R41, 0x1 ;  /* 0x0000002966607211 */ /* 0x000fe400078208ff */
[-C--:B------:R-:W-:Y:S02]  /*1a80*/  LEA.HI.X.SX32 R141, R100, R43.reuse, 0x1, P3 ;  /* 0x0000002b648d7211 */ /* 0x080fe400018f0eff */
[----:B------:R-:W-:Y:S02]  /*1a90*/  LEA R78, R3, R64, 0x1 ;  /* 0x00000040034e7211 */ /* 0x000fe400078e08ff */
[-C--:B------:R-:W-:Y:S02]  /*1aa0*/  LEA.HI.X.SX32 R165, R98, R43.reuse, 0x1, P2 ;  /* 0x0000002b62a57211 */ /* 0x080fe400010f0eff */
[----:B------:R-:W-:Y:S01]  /*1ab0*/  LEA.HI.X.SX32 R97, R102, R43, 0x1, P1 ;  /* 0x0000002b66617211 */ /* 0x000fe200008f0eff */
[----:B------:R-:W-:Y:S01]  /*1ac0*/  STL.64 [R1+0x290], R134 ;  /* 0x0002908601007387 */ /* 0x000fe20000100a00 */
[----:B------:R-:W-:-:S02]  /*1ad0*/  LEA R170, P2, R104, R41, 0x1 ;  /* 0x0000002968aa7211 */ /* 0x000fc400078408ff */
[----:B------:R-:W-:Y:S01]  /*1ae0*/  LEA R92, R3, R78, 0x1 ;  /* 0x0000004e035c7211 */ /* 0x000fe200078e08ff */
[----:B------:R-:W-:Y:S01]  /*1af0*/  STL.64 [R1+0x280], R140 ;  /* 0x0002808c01007387 */ /* 0x000fe20000100a00 */
[-C--:B------:R-:W-:Y:S02]  /*1b00*/  LEA R162, P3, R106, R41.reuse, 0x1 ;  /* 0x000000296aa27211 */ /* 0x080fe400078608ff */
[----:B------:R-:W-:Y:S01]  /*1b10*/  LEA R100, P1, R108, R41, 0x1 ;  /* 0x000000296c647211 */ /* 0x000fe200078208ff */
[----:B------:R-:W-:Y:S01]  /*1b20*/  STL.64 [R1+0x288], R164 ;  /* 0x000288a401007387 */ /* 0x000fe20000100a00 */
[----:B------:R-:W-:-:S03]  /*1b30*/  LEA.HI.X.SX32 R171, R104, R43, 0x1, P2 ;  /* 0x0000002b68ab7211 */ /* 0x000fc600010f0eff */
[----:B------:R1:W-:Y:S01]  /*1b40*/  STL.64 [R1+0x278], R96 ;  /* 0x0002786001007387 */ /* 0x0003e20000100a00 */
[-C--:B------:R-:W-:Y:S02]  /*1b50*/  LEA.HI.X.SX32 R163, R106, R43.reuse, 0x1, P3 ;  /* 0x0000002b6aa37211 */ /* 0x080fe400018f0eff */
[----:B------:R-:W-:Y:S01]  /*1b60*/  LEA.HI.X.SX32 R101, R108, R43, 0x1, P1 ;  /* 0x0000002b6c657211 */ /* 0x000fe200008f0eff */
[----:B------:R-:W-:Y:S01]  /*1b70*/  STL.64 [R1+0x270], R170 ;  /* 0x000270aa01007387 */ /* 0x000fe20000100a00 */
[----:B-1----:R-:W-:-:S03]  /*1b80*/  LEA R96, R3, R92, 0x1 ;  /* 0x0000005c03607211 */ /* 0x002fc600078e08ff */
[----:B------:R-:W-:Y:S01]  /*1b90*/  STL.64 [R1+0x268], R162 ;  /* 0x000268a201007387 */ /* 0x000fe20000100a00 */
[----:B------:R-:W-:-:S03]  /*1ba0*/  LEA R98, R3, R96, 0x1 ;  /* 0x0000006003627211 */ /* 0x000fc600078e08ff */
[----:B------:R1:W-:Y:S01]  /*1bb0*/  STL.64 [R1+0x260], R100 ;  /* 0x0002606401007387 */ /* 0x0003e20000100a00 */
[----:B------:R-:W-:Y:S02]  /*1bc0*/  LEA R140, P2, R110, R41, 0x1 ;  /* 0x000000296e8c7211 */ /* 0x000fe400078408ff */
[----:B-1----:R-:W-:-:S04]  /*1bd0*/  LEA R100, R3, R98, 0x1 ;  /* 0x0000006203647211 */ /* 0x002fc800078e08ff */
[----:B------:R-:W-:-:S04]  /*1be0*/  LEA R102, R3, R100, 0x1 ;  /* 0x0000006403667211 */ /* 0x000fc800078e08ff */
[C---:B------:R-:W-:Y:S02]  /*1bf0*/  LEA R104, R3.reuse, R102, 0x1 ;  /* 0x0000006603687211 */ /* 0x040fe400078e08ff */
[----:B------:R-:W-:Y:S02]  /*1c00*/  LEA R168, P3, R112, R41, 0x1 ;  /* 0x0000002970a87211 */ /* 0x000fe400078608ff */
[----:B------:R-:W-:Y:S02]  /*1c10*/  LEA.HI.X.SX32 R141, R110, R43, 0x1, P2 ;  /* 0x0000002b6e8d7211 */ /* 0x000fe400010f0eff */
[----:B------:R-:W-:Y:S02]  /*1c20*/  LEA R216, P2, R116, R41, 0x1 ;  /* 0x0000002974d87211 */ /* 0x000fe400078408ff */
[----:B------:R-:W-:Y:S02]  /*1c30*/  LEA R106, R3, R104, 0x1 ;  /* 0x00000068036a7211 */ /* 0x000fe400078e08ff */
[----:B------:R-:W-:-:S02]  /*1c40*/  LEA.HI.X.SX32 R169, R112, R43, 0x1, P3 ;  /* 0x0000002b70a97211 */ /* 0x000fc400018f0eff */
[-C--:B------:R-:W-:Y:S02]  /*1c50*/  LEA R172, P1, R114, R41.reuse, 0x1 ;  /* 0x0000002972ac7211 */ /* 0x080fe400078208ff */
[----:B------:R-:W-:Y:S02]  /*1c60*/  LEA R160, P3, R118, R41, 0x1 ;  /* 0x0000002976a07211 */ /* 0x000fe400078608ff */
[----:B------:R-:W-:Y:S02]  /*1c70*/  LEA.HI.X.SX32 R217, R116, R43, 0x1, P2 ;  /* 0x0000002b74d97211 */ /* 0x000fe400010f0eff */
[----:B------:R-:W-:Y:S02]  /*1c80*/  LEA R108, R3, R106, 0x1 ;  /* 0x0000006a036c7211 */ /* 0x000fe400078e08ff */
[----:B------:R-:W-:Y:S02]  /*1c90*/  LEA R158, P2, R122, R41, 0x1 ;  /* 0x000000297a9e7211 */ /* 0x000fe400078408ff */
[----:B------:R-:W-:-:S02]  /*1ca0*/  LEA.HI.X.SX32 R173, R114, R43, 0x1, P1 ;  /* 0x0000002b72ad7211 */ /* 0x000fc400008f0eff */
[----:B------:R-:W-:Y:S02]  /*1cb0*/  LEA.HI.X.SX32 R161, R118, R43, 0x1, P3 ;  /* 0x0000002b76a17211 */ /* 0x000fe400018f0eff */
[-C--:B------:R-:W-:Y:S02]  /*1cc0*/  LEA R214, P1, R120, R41.reuse, 0x1 ;  /* 0x0000002978d67211 */ /* 0x080fe400078208ff */
[----:B------:R-:W-:Y:S02]  /*1cd0*/  LEA R110, R3, R108, 0x1 ;  /* 0x0000006c036e7211 */ /* 0x000fe400078e08ff */
[----:B------:R-:W-:Y:S02]  /*1ce0*/  LEA R212, P3, R124, R41, 0x1 ;  /* 0x000000297cd47211 */ /* 0x000fe400078608ff */
[----:B------:R-:W-:Y:S02]  /*1cf0*/  LEA.HI.X.SX32 R159, R122, R43, 0x1, P2 ;  /* 0x0000002b7a9f7211 */ /* 0x000fe400010f0eff */
[----:B------:R-:W-:-:S02]  /*1d00*/  LEA R210, P2, R128, R41, 0x1 ;  /* 0x0000002980d27211 */ /* 0x000fc400078408ff */
[-C--:B------:R-:W-:Y:S02]  /*1d10*/  LEA.HI.X.SX32 R215, R120, R43.reuse, 0x1, P1 ;  /* 0x0000002b78d77211 */ /* 0x080fe400008f0eff */
[----:B------:R-:W-:Y:S02]  /*1d20*/  LEA R112, R3, R110, 0x1 ;  /* 0x0000006e03707211 */ /* 0x000fe400078e08ff */
[----:B------:R-:W-:Y:S02]  /*1d30*/  LEA.HI.X.SX32 R213, R124, R43, 0x1, P3 ;  /* 0x0000002b7cd57211 */ /* 0x000fe400018f0eff */
[-C--:B------:R-:W-:Y:S02]  /*1d40*/  LEA R156, P1, R126, R41.reuse, 0x1 ;  /* 0x000000297e9c7211 */ /* 0x080fe400078208ff */
[----:B------:R-:W-:Y:S02]  /*1d50*/  LEA R154, P3, R130, R41, 0x1 ;  /* 0x00000029829a7211 */ /* 0x000fe400078608ff */
[----:B------:R-:W-:-:S02]  /*1d60*/  LEA.HI.X.SX32 R211, R128, R43, 0x1, P2 ;  /* 0x0000002b80d37211 */ /* 0x000fc400010f0eff */
[----:B------:R-:W-:Y:S02]  /*1d70*/  LEA R152, P2, R56, R41, 0x1 ;  /* 0x0000002938987211 */ /* 0x000fe400078408ff */
[----:B------:R-:W-:Y:S02]  /*1d80*/  LEA R114, R3, R112, 0x1 ;  /* 0x0000007003727211 */ /* 0x000fe400078e08ff */
[-C--:B------:R-:W-:Y:S02]  /*1d90*/  LEA.HI.X.SX32 R157, R126, R43.reuse, 0x1, P1 ;  /* 0x0000002b7e9d7211 */ /* 0x080fe400008f0eff */
[----:B------:R-:W-:Y:S02]  /*1da0*/  LEA.HI.X.SX32 R155, R130, R43, 0x1, P3 ;  /* 0x0000002b829b7211 */ /* 0x000fe400018f0eff */
[-C--:B------:R-:W-:Y:S02]  /*1db0*/  LEA R208, P1, R132, R41.reuse, 0x1 ;  /* 0x0000002984d07211 */ /* 0x080fe400078208ff */
[----:B------:R-:W-:-:S02]  /*1dc0*/  LEA R206, P3, R58, R41, 0x1 ;  /* 0x000000293ace7211 */ /* 0x000fc400078608ff */
[-C--:B------:R-:W-:Y:S02]  /*1dd0*/  LEA.HI.X.SX32 R153, R56, R43.reuse, 0x1, P2 ;  /* 0x0000002b38997211 */ /* 0x080fe400010f0eff */
[C---:B------:R-:W-:Y:S02]  /*1de0*/  LEA R56, R3.reuse, R114, 0x1 ;  /* 0x0000007203387211 */ /* 0x040fe400078e08ff */
[-C--:B------:R-:W-:Y:S02]  /*1df0*/  LEA.HI.X.SX32 R209, R132, R43.reuse, 0x1, P1 ;  /* 0x0000002b84d17211 */ /* 0x080fe400008f0eff */
[----:B------:R-:W-:Y:S02]  /*1e00*/  LEA.HI.X.SX32 R207, R58, R43, 0x1, P3 ;  /* 0x0000002b3acf7211 */ /* 0x000fe400018f0eff */
[----:B------:R-:W-:Y:S02]  /*1e10*/  LEA R236, P1, R60, R41, 0x1 ;  /* 0x000000293cec7211 */ /* 0x000fe400078208ff */
[----:B------:R-:W-:-:S02]  /*1e20*/  LEA R58, R3, R56, 0x1 ;  /* 0x00000038033a7211 */ /* 0x000fc400078e08ff */
[----:B------:R-:W-:Y:S02]  /*1e30*/  LEA R150, P2, R64, R41, 0x1 ;  /* 0x0000002940967211 */ /* 0x000fe400078408ff */
[----:B------:R-:W-:Y:S02]  /*1e40*/  LEA.HI.X.SX32 R237, R60, R43, 0x1, P1 ;  /* 0x0000002b3ced7211 */ /* 0x000fe400008f0eff */
[C---:B------:R-:W-:Y:S02]  /*1e50*/  LEA R60, R3.reuse, R58, 0x1 ;  /* 0x0000003a033c7211 */ /* 0x040fe400078e08ff */
[----:B------:R-:W-:Y:S02]  /*1e60*/  LEA R194, P3, R78, R41, 0x1 ;  /* 0x000000294ec27211 */ /* 0x000fe400078608ff */
[----:B------:R-:W-:Y:S02]  /*1e70*/  LEA.HI.X.SX32 R151, R64, R43, 0x1, P2 ;  /* 0x0000002b40977211 */ /* 0x000fe400010f0eff */
[----:B------:R-:W-:-:S02]  /*1e80*/  LEA R64, R3, R60, 0x1 ;  /* 0x0000003c03407211 */ /* 0x000fc400078e08ff */
[----:B------:R-:W-:Y:S02]  /*1e90*/  LEA.HI.X.SX32 R195, R78, R43, 0x1, P3 ;  /* 0x0000002b4ec37211 */ /* 0x000fe400018f0eff */
[-C--:B------:R-:W-:Y:S02]  /*1ea0*/  LEA R176, P1, R92, R41.reuse, 0x1 ;  /* 0x000000295cb07211 */ /* 0x080fe400078208ff */
[----:B------:R-:W-:Y:S02]  /*1eb0*/  LEA R78, R3, R64, 0x1 ;  /* 0x00000040034e7211 */ /* 0x000fe400078e08ff */
[----:B------:R-:W-:Y:S02]  /*1ec0*/  LEA R234, P2, R96, R41, 0x1 ;  /* 0x0000002960ea7211 */ /* 0x000fe400078408ff */
[----:B------:R-:W-:Y:S02]  /*1ed0*/  LEA.HI.X.SX32 R177, R92, R43, 0x1, P1 ;  /* 0x0000002b5cb17211 */ /* 0x000fe400008f0eff */
[----:B------:R-:W-:-:S02]  /*1ee0*/  LEA R204, P3, R98, R41, 0x1 ;  /* 0x0000002962cc7211 */ /* 0x000fc400078608ff */
[C---:B------:R-:W-:Y:S02]  /*1ef0*/  LEA R92, R3.reuse, R78, 0x1 ;  /* 0x0000004e035c7211 */ /* 0x040fe400078e08ff */
[-C--:B------:R-:W-:Y:S02]  /*1f00*/  LEA.HI.X.SX32 R235, R96, R43.reuse, 0x1, P2 ;  /* 0x0000002b60eb7211 */ /* 0x080fe400010f0eff */
[----:B------:R-:W-:Y:S02]  /*1f10*/  LEA.HI.X.SX32 R205, R98, R43, 0x1, P3 ;  /* 0x0000002b62cd7211 */ /* 0x000fe400018f0eff */
[----:B------:R-:W-:Y:S02]  /*1f20*/  LEA R96, R3, R92, 0x1 ;  /* 0x0000005c03607211 */ /* 0x000fe400078e08ff */
[-C--:B------:R-:W-:Y:S02]  /*1f30*/  LEA R232, P3, R104, R41.reuse, 0x1 ;  /* 0x0000002968e87211 */ /* 0x080fe400078608ff */
[----:B------:R-:W-:-:S02]  /*1f40*/  LEA R192, P1, R100, R41, 0x1 ;  /* 0x0000002964c07211 */ /* 0x000fc400078208ff */
[C---:B------:R-:W-:Y:S02]  /*1f50*/  LEA R98, R3.reuse, R96, 0x1 ;  /* 0x0000006003627211 */ /* 0x040fe400078e08ff */
[----:B------:R-:W-:Y:S02]  /*1f60*/  LEA.HI.X.SX32 R233, R104, R43, 0x1, P3 ;  /* 0x0000002b68e97211 */ /* 0x000fe400018f0eff */
[-C--:B------:R-:W-:Y:S02]  /*1f70*/  LEA R250, P3, R110, R41.reuse, 0x1 ;  /* 0x000000296efa7211 */ /* 0x080fe400078608ff */
[----:B------:R-:W-:Y:S02]  /*1f80*/  LEA R174, P2, R102, R41, 0x1 ;  /* 0x0000002966ae7211 */ /* 0x000fe400078408ff */
[----:B------:R-:W-:Y:S02]  /*1f90*/  LEA.HI.X.SX32 R193, R100, R43, 0x1, P1 ;  /* 0x0000002b64c17211 */ /* 0x000fe400008f0eff */
[----:B------:R-:W-:-:S02]  /*1fa0*/  LEA R100, R3, R98, 0x1 ;  /* 0x0000006203647211 */ /* 0x000fc400078e08ff */
[----:B------:R-:W-:Y:S02]  /*1fb0*/  LEA R148, P1, R106, R41, 0x1 ;  /* 0x000000296a947211 */ /* 0x000fe400078208ff */
[-C--:B------:R-:W-:Y:S02]  /*1fc0*/  LEA.HI.X.SX32 R251, R110, R43.reuse, 0x1, P3 ;  /* 0x0000002b6efb7211 */ /* 0x080fe400018f0eff */
[----:B------:R-:W-:Y:S02]  /*1fd0*/  LEA.HI.X.SX32 R175, R102, R43, 0x1, P2 ;  /* 0x0000002b66af7211 */ /* 0x000fe400010f0eff */
[-C--:B------:R-:W-:Y:S02]  /*1fe0*/  LEA R188, P3, R56, R41.reuse, 0x1 ;  /* 0x0000002938bc7211 */ /* 0x080fe400078608ff */
[----:B------:R-:W-:Y:S02]  /*1ff0*/  LEA R102, R3, R100, 0x1 ;  /* 0x0000006403667211 */ /* 0x000fe400078e08ff */
[----:B------:R-:W-:-:S02]  /*2000*/  LEA R190, P2, R108, R41, 0x1 ;  /* 0x000000296cbe7211 */ /* 0x000fc400078408ff */
[----:B------:R-:W-:Y:S02]  /*2010*/  LEA.HI.X.SX32 R149, R106, R43, 0x1, P1 ;  /* 0x0000002b6a957211 */ /* 0x000fe400008f0eff */
[----:B------:R-:W-:Y:S02]  /*2020*/  LEA R230, P1, R112, R41, 0x1 ;  /* 0x0000002970e67211 */ /* 0x000fe400078208ff */
[-C--:B------:R-:W-:Y:S02]  /*2030*/  LEA.HI.X.SX32 R189, R56, R43.reuse, 0x1, P3 ;  /* 0x0000002b38bd7211 */ /* 0x080fe400018f0eff */
[----:B------:R-:W-:Y:S02]  /*2040*/  LEA R56, R3, R102, 0x1 ;  /* 0x0000006603387211 */ /* 0x000fe400078e08ff */
[----:B------:R-:W-:Y:S02]  /*2050*/  LEA.HI.X.SX32 R191, R108, R43, 0x1, P2 ;  /* 0x0000002b6cbf7211 */ /* 0x000fe400010f0eff */
[----:B------:R-:W-:-:S02]  /*2060*/  LEA R202, P2, R114, R41, 0x1 ;  /* 0x0000002972ca7211 */ /* 0x000fc400078408ff */
[----:B------:R-:W-:Y:S02]  /*2070*/  LEA.HI.X.SX32 R231, R112, R43, 0x1, P1 ;  /* 0x0000002b70e77211 */ /* 0x000fe400008f0eff */
[----:B------:R-:W-:Y:S02]  /*2080*/  LEA R248, P1, R58, R41, 0x1 ;  /* 0x000000293af87211 */ /* 0x000fe400078208ff */
[----:B------:R-:W-:Y:S02]  /*2090*/  LEA R104, R3, R56, 0x1 ;  /* 0x0000003803687211 */ /* 0x000fe400078e08ff */
[----:B------:R-:W-:Y:S02]  /*20a0*/  LEA.HI.X.SX32 R203, R114, R43, 0x1, P2 ;  /* 0x0000002b72cb7211 */ /* 0x000fe400010f0eff */
[----:B------:R-:W-:Y:S02]  /*20b0*/  LEA R228, P2, R60, R41, 0x1 ;  /* 0x000000293ce47211 */ /* 0x000fe400078408ff */
[----:B------:R-:W-:-:S02]  /*20c0*/  LEA.HI.X.SX32 R249, R58, R43, 0x1, P1 ;  /* 0x0000002b3af97211 */ /* 0x000fc400008f0eff */
[C---:B------:R-:W-:Y:S01]  /*20d0*/  LEA R58, R3.reuse, R104, 0x1 ;  /* 0x00000068033a7211 */ /* 0x040fe200078e08ff */
[----:B------:R0:W-:Y:S01]  /*20e0*/  STL.64 [R1+0x258], R140 ;  /* 0x0002588c01007387 */ /* 0x0001e20000100a00 */
[----:B------:R-:W-:Y:S02]  /*20f0*/  LEA R146, P3, R64, R41, 0x1 ;  /* 0x0000002940927211 */ /* 0x000fe400078608ff */
[-C--:B------:R-:W-:Y:S01]  /*2100*/  LEA.HI.X.SX32 R229, R60, R43.reuse, 0x1, P2 ;  /* 0x0000002b3ce57211 */ /* 0x080fe200010f0eff */
[----:B------:R0:W-:Y:S01]  /*2110*/  STL.64 [R1+0x250], R168 ;  /* 0x000250a801007387 */ /* 0x0001e20000100a00 */
[----:B------:R-:W-:Y:S02]  /*2120*/  LEA R60, R3, R58, 0x1 ;  /* 0x0000003a033c7211 */ /* 0x000fe400078e08ff */
[----:B------:R-:W-:Y:S01]  /*2130*/  LEA.HI.X.SX32 R147, R64, R43, 0x1, P3 ;  /* 0x0000002b40937211 */ /* 0x000fe200018f0eff */
[----:B------:R0:W-:Y:S01]  /*2140*/  STL.64 [R1+0x248], R172 ;  /* 0x000248ac01007387 */ /* 0x0001e20000100a00 */
[----:B------:R-:W-:-:S02]  /*2150*/  LEA R186, P1, R78, R41, 0x1 ;  /* 0x000000294eba7211 */ /* 0x000fc400078208ff */
[----:B------:R-:W-:Y:S01]  /*2160*/  LEA R64, R3, R60, 0x1 ;  /* 0x0000003c03407211 */ /* 0x000fe200078e08ff */
[----:B------:R0:W-:Y:S01]  /*2170*/  STL.64 [R1+0x240], R216 ;  /* 0x000240d801007387 */ /* 0x0001e20000100a00 */
[----:B------:R-:W-:-:S03]  /*2180*/  LEA R246, P2, R92, R41, 0x1 ;  /* 0x000000295cf67211 */ /* 0x000fc600078408ff */
[----:B------:R0:W-:Y:S01]  /*2190*/  STL.64 [R1+0x238], R160 ;  /* 0x000238a001007387 */ /* 0x0001e20000100a00 */
[----:B------:R-:W-:-:S03]  /*21a0*/  LEA.HI.X.SX32 R187, R78, R43, 0x1, P1 ;  /* 0x0000002b4ebb7211 */ /* 0x000fc600008f0eff */
[----:B------:R0:W-:Y:S01]  /*21b0*/  STL.64 [R1+0x230], R214 ;  /* 0x000230d601007387 */ /* 0x0001e20000100a00 */
[----:B------:R-:W-:-:S03]  /*21c0*/  LEA R78, R3, R64, 0x1 ;  /* 0x00000040034e7211 */ /* 0x000fc600078e08ff */
[----:B------:R0:W-:Y:S01]  /*21d0*/  STL.64 [R1+0x228], R158 ;  /* 0x0002289e01007387 */ /* 0x0001e20000100a00 */
[----:B------:R-:W-:-:S03]  /*21e0*/  LEA R226, P3, R96, R41, 0x1 ;  /* 0x0000002960e27211 */ /* 0x000fc600078608ff */
[----:B------:R0:W-:Y:S01]  /*21f0*/  STL.64 [R1+0x220], R212 ;  /* 0x000220d401007387 */ /* 0x0001e20000100a00 */
[----:B------:R-:W-:-:S03]  /*2200*/  LEA R200, P1, R98, R41, 0x1 ;  /* 0x0000002962c87211 */ /* 0x000fc600078208ff */
[----:B------:R0:W-:Y:S01]  /*2210*/  STL.64 [R1+0x218], R156 ;  /* 0x0002189c01007387 */ /* 0x0001e20000100a00 */
[----:B------:R-:W-:-:S03]  /*2220*/  LEA.HI.X.SX32 R247, R92, R43, 0x1, P2 ;  /* 0x0000002b5cf77211 */ /* 0x000fc600010f0eff */
[----:B------:R0:W-:Y:S01]  /*2230*/  STL.64 [R1+0x210], R210 ;  /* 0x000210d201007387 */ /* 0x0001e20000100a00 */
[----:B------:R-:W-:-:S03]  /*2240*/  LEA R92, R3, R78, 0x1 ;  /* 0x0000004e035c7211 */ /* 0x000fc600078e08ff */
[----:B------:R0:W-:Y:S01]  /*2250*/  STL.64 [R1+0x208], R154 ;  /* 0x0002089a01007387 */ /* 0x0001e20000100a00 */
[----:B------:R-:W-:-:S03]  /*2260*/  LEA.HI.X.SX32 R227, R96, R43, 0x1, P3 ;  /* 0x0000002b60e37211 */ /* 0x000fc600018f0eff */
[----:B------:R0:W-:Y:S01]  /*2270*/  STL.64 [R1+0x200], R208 ;  /* 0x000200d001007387 */ /* 0x0001e20000100a00 */
[----:B------:R-:W-:-:S03]  /*2280*/  LEA R244, P3, R102, R41, 0x1 ;  /* 0x0000002966f47211 */ /* 0x000fc600078608ff */
[----:B------:R0:W-:Y:S01]  /*2290*/  STL.64 [R1+0x1f8], R152 ;  /* 0x0001f89801007387 */ /* 0x0001e20000100a00 */
[----:B------:R-:W-:-:S03]  /*22a0*/  LEA.HI.X.SX32 R201, R98, R43, 0x1, P1 ;  /* 0x0000002b62c97211 */ /* 0x000fc600008f0eff */
[----:B------:R0:W-:Y:S01]  /*22b0*/  STL.64 [R1+0x1f0], R206 ;  /* 0x0001f0ce01007387 */ /* 0x0001e20000100a00 */
[----:B------:R-:W-:-:S03]  /*22c0*/  LEA R224, P1, R56, R41, 0x1 ;  /* 0x0000002938e07211 */ /* 0x000fc600078208ff */
[----:B------:R0:W-:Y:S01]  /*22d0*/  STL.64 [R1+0x1e8], R236 ;  /* 0x0001e8ec01007387 */ /* 0x0001e20000100a00 */
[----:B------:R-:W-:-:S03]  /*22e0*/  LEA R96, R3, R92, 0x1 ;  /* 0x0000005c03607211 */ /* 0x000fc600078e08ff */
[----:B------:R0:W-:Y:S01]  /*22f0*/  STL.64 [R1+0x1e0], R150 ;  /* 0x0001e09601007387 */ /* 0x0001e20000100a00 */
[----:B------:R-:W-:-:S03]  /*2300*/  LEA R184, P2, R100, R41, 0x1 ;  /* 0x0000002964b87211 */ /* 0x000fc600078408ff */
[----:B------:R0:W-:Y:S01]  /*2310*/  STL.64 [R1+0x1d8], R194 ;  /* 0x0001d8c201007387 */ /* 0x0001e20000100a00 */
[----:B------:R-:W-:-:S03]  /*2320*/  LEA.HI.X.SX32 R245, R102, R43, 0x1, P3 ;  /* 0x0000002b66f57211 */ /* 0x000fc600018f0eff */
[----:B------:R0:W-:Y:S01]  /*2330*/  STL.64 [R1+0x1d0], R176 ;  /* 0x0001d0b001007387 */ /* 0x0001e20000100a00 */
[----:B------:R-:W-:Y:S02]  /*2340*/  LEA R182, P3, R58, R41, 0x1 ;  /* 0x000000293ab67211 */ /* 0x000fe400078608ff */
[----:B------:R-:W-:Y:S01]  /*2350*/  LEA.HI.X.SX32 R225, R56, R43, 0x1, P1 ;  /* 0x0000002b38e17211 */ /* 0x000fe200008f0eff */
[----:B------:R0:W-:Y:S01]  /*2360*/  STL.64 [R1+0x1c0], R204 ;  /* 0x0001c0cc01007387 */ /* 0x0001e20000100a00 */
[----:B------:R-:W-:-:S03]  /*2370*/  LEA R56, R3, R96, 0x1 ;  /* 0x0000006003387211 */ /* 0x000fc600078e08ff */
[----:B------:R0:W-:Y:S01]  /*2380*/  STL.64 [R1+0x1c8], R234 ;  /* 0x0001c8ea01007387 */ /* 0x0001e20000100a00 */
[----:B------:R-:W-:-:S03]  /*2390*/  LEA.HI.X.SX32 R185, R100, R43, 0x1, P2 ;  /* 0x0000002b64b97211 */ /* 0x000fc600010f0eff */
[----:B------:R0:W-:Y:S01]  /*23a0*/  STL.64 [R1+0x1b8], R192 ;  /* 0x0001b8c001007387 */ /* 0x0001e20000100a00 */
[----:B------:R-:W-:-:S03]  /*23b0*/  LEA R144, P2, R104, R41, 0x1 ;  /* 0x0000002968907211 */ /* 0x000fc600078408ff */
[----:B------:R0:W-:Y:S01]  /*23c0*/  STL.64 [R1+0x1b0], R174 ;  /* 0x0001b0ae01007387 */ /* 0x0001e20000100a00 */
[----:B------:R-:W-:Y:S02]  /*23d0*/  LEA.HI.X.SX32 R183, R58, R43, 0x1, P3 ;  /* 0x0000002b3ab77211 */ /* 0x000fe400018f0eff */
[----:B------:R-:W-:Y:S01]  /*23e0*/  LEA R242, P1, R60, R41, 0x1 ;  /* 0x000000293cf27211 */ /* 0x000fe200078208ff */
[----:B------:R0:W-:Y:S01]  /*23f0*/  STL.64 [R1+0x1a8], R232 ;  /* 0x0001a8e801007387 */ /* 0x0001e20000100a00 */
[----:B------:R-:W-:-:S03]  /*2400*/  LEA R58, R3, R56, 0x1 ;  /* 0x00000038033a7211 */ /* 0x000fc600078e08ff */
[----:B------:R0:W-:Y:S01]  /*2410*/  STL.64 [R1+0x1a0], R148 ;  /* 0x0001a09401007387 */ /* 0x0001e20000100a00 */
[----:B------:R-:W-:-:S03]  /*2420*/  LEA.HI.X.SX32 R145, R104, R43, 0x1, P2 ;  /* 0x0000002b68917211 */ /* 0x000fc600010f0eff */
[----:B------:R0:W-:Y:S01]  /*2430*/  STL.64 [R1+0x198], R190 ;  /* 0x000198be01007387 */ /* 0x0001e20000100a00 */
[----:B------:R-:W-:-:S03]  /*2440*/  LEA R198, P3, R78, R41, 0x1 ;  /* 0x000000294ec67211 */ /* 0x000fc600078608ff */
        /* <DEDUP_REMOVED lines=24> */
[----:B------:R-:W-:Y:S02]  /*25d0*/  LEA.HI.X.SX32 R241, R96, R43, 0x1, P2 ;  /* 0x0000002b60f17211 */ /* 0x000fe400010f0eff */
[-C--:B------:R-:W-:Y:S01]  /*25e0*/  LEA R196, P1, R58, R41.reuse, 0x1 ;  /* 0x000000293ac47211 */ /* 0x080fe200078208ff */
[----:B------:R0:W-:Y:S01]  /*25f0*/  STL.64 [R1+0x130], R244 ;  /* 0x000130f401007387 */ /* 0x0001e20000100a00 */
[----:B------:R-:W-:-:S03]  /*2600*/  LEA R178, P2, R60, R41, 0x1 ;  /* 0x000000293cb27211 */ /* 0x000fc600078408ff */
[----:B------:R0:W-:Y:S01]  /*2610*/  STL.64 [R1+0x128], R224 ;  /* 0x000128e001007387 */ /* 0x0001e20000100a00 */
[----:B------:R-:W-:-:S03]  /*2620*/  LEA R218, P4, R56, R41, 0x1 ;  /* 0x0000002938da7211 */ /* 0x000fc600078808ff */
[----:B------:R0:W-:Y:S01]  /*2630*/  STL.64 [R1+0x120], R144 ;  /* 0x0001209001007387 */ /* 0x0001e20000100a00 */
[----:B------:R-:W-:-:S03]  /*2640*/  LEA R238, P3, R64, R41, 0x1 ;  /* 0x0000002940ee7211 */ /* 0x000fc600078608ff */
[----:B------:R0:W-:Y:S01]  /*2650*/  STL.64 [R1+0x118], R182 ;  /* 0x000118b601007387 */ /* 0x0001e20000100a00 */
[----:B------:R-:W-:-:S03]  /*2660*/  LEA.HI.X.SX32 R197, R58, R43, 0x1, P1 ;  /* 0x0000002b3ac57211 */ /* 0x000fc600008f0eff */
[----:B------:R0:W-:Y:S01]  /*2670*/  STL.64 [R1+0x110], R242 ;  /* 0x000110f201007387 */ /* 0x0001e20000100a00 */
[----:B------:R-:W-:-:S03]  /*2680*/  LEA.HI.X.SX32 R179, R60, R43, 0x1, P2 ;  /* 0x0000002b3cb37211 */ /* 0x000fc600010f0eff */
[----:B------:R0:W-:Y:S01]  /*2690*/  STL.64 [R1+0x100], R198 ;  /* 0x000100c601007387 */ /* 0x0001e20000100a00 */
[----:B------:R-:W-:-:S03]  /*26a0*/  LEA.HI.X.SX32 R219, R56, R43, 0x1, P4 ;  /* 0x0000002b38db7211 */ /* 0x000fc600020f0eff */
[----:B------:R0:W-:Y:S01]  /*26b0*/  STL.64 [R1+0x108], R222 ;  /* 0x000108de01007387 */ /* 0x0001e20000100a00 */
[----:B------:R-:W-:-:S03]  /*26c0*/  LEA.HI.X.SX32 R239, R64, R43, 0x1, P3 ;  /* 0x0000002b40ef7211 */ /* 0x000fc600018f0eff */
[----:B------:R0:W-:Y:S04]  /*26d0*/  STL.64 [R1+0xf8], R180 ;  /* 0x0000f8b401007387 */ /* 0x0001e80000100a00 */
[----:B------:R0:W-:Y:S04]  /*26e0*/  STL.64 [R1+0xf0], R240 ;  /* 0x0000f0f001007387 */ /* 0x0001e80000100a00 */
[----:B------:R0:W-:Y:S04]  /*26f0*/  STL.64 [R1+0xe8], R220 ;  /* 0x0000e8dc01007387 */ /* 0x0001e80000100a00 */
[----:B------:R0:W-:Y:S04]  /*2700*/  STL.64 [R1+0xe0], R196 ;  /* 0x0000e0c401007387 */ /* 0x0001e80000100a00 */
[----:B------:R0:W-:Y:S04]  /*2710*/  STL.64 [R1+0xd8], R178 ;  /* 0x0000d8b201007387 */ /* 0x0001e80000100a00 */
[----:B------:R0:W-:Y:S04]  /*2720*/  STL.64 [R1+0xc8], R218 ;  /* 0x0000c8da01007387 */ /* 0x0001e80000100a00 */
[----:B------:R0:W-:Y:S01]  /*2730*/  STL.64 [R1+0xd0], R238 ;  /* 0x0000d0ee01007387 */ /* 0x0001e20000100a00 */
[----:B------:R-:W-:-:S02]  /*2740*/  SHF.R.U32.HI R49, RZ, 0x5, R142 ;  /* 0x00000005ff317819 */ /* 0x000fc4000001168e */
[----:B------:R-:W-:Y:S02]  /*2750*/  LOP3.LUT R45, R142, 0x40, RZ, 0xc0, !PT ;  /* 0x000000408e2d7812 */ /* 0x000fe400078ec0ff */
[----:B------:R-:W-:Y:S02]  /*2760*/  SHF.L.U32 R2, R47, 0x1, RZ ;  /* 0x000000012f027819 */ /* 0x000fe400000006ff */
[----:B------:R-:W-:Y:S02]  /*2770*/  R2UR UR21, R49 ;  /* 0x00000000311572ca */ /* 0x000fe400000e0000 */
[----:B------:R-:W-:Y:S01]  /*2780*/  LEA R132, R45, R2, 0x7 ;  /* 0x000000022d847211 */ /* 0x000fe200078e38ff */
[----:B------:R-:W-:-:S12]  /*2790*/  @P0 BRA `(.L_x_5) ;  /* 0x0000000000180947 */ /* 0x000fd80003800000 */
[----:B------:R-:W-:Y:S01]  /*27a0*/  ELECT P1, URZ, PT ;  /* 0x0000000000ff782f */ /* 0x000fe20003820000 */
[----:B------:R-:W-:Y:S01]  /*27b0*/  HFMA2 R41, -RZ, RZ, 0, 5.9604644775390625e-08 ;  /* 0x00000001ff297431 */ /* 0x000fe200000001ff */
[----:B------:R-:W-:Y:S01]  /*27c0*/  UMOV UR4, 0x40 ;  /* 0x0000004000047882 */ /* 0x000fe20000000000 */
[----:B------:R-:W-:Y:S01]  /*27d0*/  UVIRTCOUNT.DEALLOC.SMPOOL 0x80 ;  /* 0x000000800000784c */ /* 0x000fe20000000000 */
[----:B------:R-:W-:-:S09]  /*27e0*/  ULEA UR4, UR6, UR4, 0x18 ;  /* 0x0000000406047291 */ /* 0x000fd2000f8ec0ff */
[----:B------:R1:W-:Y:S03]  /*27f0*/  @P1 STS.U8 [UR4], R41 ;  /* 0x00000029ff001988 */ /* 0x0003e60008000004 */
.L_x_5:
[----:B------:R-:W2:Y:S04]  /*2800*/  LDL.64 R108, [R1+0x2c0] ;  /* 0x0002c000016c7983 */ /* 0x000ea80000100a00 */
[----:B------:R-:W3:Y:S04]  /*2810*/  LDL.64 R102, [R1+0x260] ;  /* 0x0002600001667983 */ /* 0x000ee80000100a00 */
[----:B------:R-:W4:Y:S04]  /*2820*/  LDL.64 R104, [R1+0x280] ;  /* 0x0002800001687983 */ /* 0x000f280000100a00 */
[----:B------:R-:W2:Y:S04]  /*2830*/  LDL.64 R106, [R1+0x2a0] ;  /* 0x0002a000016a7983 */ /* 0x000ea80000100a00 */
[----:B------:R-:W2:Y:S04]  /*2840*/  LDL.64 R98, [R1+0x298] ;  /* 0x0002980001627983 */ /* 0x000ea80000100a00 */
[----:B------:R-:W2:Y:S04]  /*2850*/  LDL.64 R100, [R1+0x2b8] ;  /* 0x0002b80001647983 */ /* 0x000ea80000100a00 */
[----:B------:R-:W2:Y:S01]  /*2860*/  LDL.64 R96, [R1+0x278] ;  /* 0x0002780001607983 */ /* 0x000ea20000100a00 */
[----:B0-----:R-:W-:-:S03]  /*2870*/  LOP3.LUT R69, R132, 0x10, RZ, 0x3c, !PT ;  /* 0x0000001084457812 */ /* 0x001fc600078e3cff */
[----:B-----5:R-:W-:Y:S04]  /*2880*/  STS.U16 [R132+UR14+0x400], R17 ;  /* 0x0004001184007988 */ /* 0x020fe8000800040e */
[----:B------:R-:W-:Y:S04]  /*2890*/  STS.U16 [R132+UR14+0x800], R15 ;  /* 0x0008000f84007988 */ /* 0x000fe8000800040e */
[----:B------:R-:W-:Y:S04]  /*28a0*/  STS.U16 [R132+UR14+0x1000], R13 ;  /* 0x0010000d84007988 */ /* 0x000fe8000800040e */
[----:B------:R-:W-:Y:S04]  /*28b0*/  STS.U16 [R132+UR14+0x1400], R25 ;  /* 0x0014001984007988 */ /* 0x000fe8000800040e */
[----:B------:R-:W-:Y:S04]  /*28c0*/  STS.U16 [R132+UR14+0xc00], R23 ;  /* 0x000c001784007988 */ /* 0x000fe8000800040e */
[----:B------:R-:W-:Y:S04]  /*28d0*/  STS.U16 [R132+UR14+0x1800], R27 ;  /* 0x0018001b84007988 */ /* 0x000fe8000800040e */
[----:B------:R-:W-:Y:S04]  /*28e0*/  STS.U16 [R132+UR14+0x1c00], R29 ;  /* 0x001c001d84007988 */ /* 0x000fe8000800040e */
[----:B------:R-:W-:Y:S01]  /*28f0*/  STS.U16 [R132+UR14], R19 ;  /* 0x0000001384007988 */ /* 0x000fe2000800040e */
[----:B------:R-:W-:-:S02]  /*2900*/  LOP3.LUT R71, R132, 0x20, RZ, 0x3c, !PT ;  /* 0x0000002084477812 */ /* 0x000fc400078e3cff */
[C---:B------:R-:W-:Y:S01]  /*2910*/  LOP3.LUT R252, R132.reuse, 0x70, RZ, 0x3c, !PT ;  /* 0x0000007084fc7812 */ /* 0x040fe200078e3cff */
[----:B------:R-:W-:Y:S01]  /*2920*/  STS.U16 [R69+UR14+0x80], R16 ;  /* 0x0000801045007988 */ /* 0x000fe2000800040e */
[----:B------:R-:W-:Y:S01]  /*2930*/  UMOV UR5, 0x1 ;  /* 0x0000000100057882 */ /* 0x000fe20000000000 */
[----:B------:R-:W0:Y:S02]  /*2940*/  LDCU UR7, c[0x0][0x3f0] ;  /* 0x00007e00ff0777ac */ /* 0x000e240008000800 */
[----:B------:R-:W-:Y:S04]  /*2950*/  STS.U16 [R69+UR14+0x480], R22 ;  /* 0x0004801645007988 */ /* 0x000fe8000800040e */
[----:B------:R-:W-:Y:S04]  /*2960*/  STS.U16 [R69+UR14+0x880], R26 ;  /* 0x0008801a45007988 */ /* 0x000fe8000800040e */
[----:B------:R-:W-:Y:S04]  /*2970*/  STS.U16 [R69+UR14+0xc80], R34 ;  /* 0x000c802245007988 */ /* 0x000fe8000800040e */
[----:B------:R-:W-:Y:S04]  /*2980*/  STS.U16 [R69+UR14+0x1080], R50 ;  /* 0x0010803245007988 */ /* 0x000fe8000800040e */
[----:B------:R-:W-:Y:S04]  /*2990*/  STS.U16 [R69+UR14+0x1480], R66 ;  /* 0x0014804245007988 */ /* 0x000fe8000800040e */
[----:B------:R-:W-:Y:S04]  /*29a0*/  STS.U16 [R69+UR14+0x1880], R80 ;  /* 0x0018805045007988 */ /* 0x000fe8000800040e */
[----:B------:R1:W-:Y:S04]  /*29b0*/  STS.U16 [R69+UR14+0x1c80], R94 ;  /* 0x001c805e45007988 */ /* 0x0003e8000800040e */
[----:B------:R-:W-:Y:S04]  /*29c0*/  STS.U16 [R71+UR14+0x100], R14 ;  /* 0x0001000e47007988 */ /* 0x000fe8000800040e */
[----:B------:R-:W-:Y:S01]  /*29d0*/  STS.U16 [R71+UR14+0x500], R9 ;  /* 0x0005000947007988 */ /* 0x000fe2000800040e */
[----:B-1----:R-:W-:-:S03]  /*29e0*/  LOP3.LUT R69, R132, 0x30, RZ, 0x3c, !PT ;  /* 0x0000003084457812 */ /* 0x002fc600078e3cff */
[----:B------:R-:W-:Y:S04]  /*29f0*/  STS.U16 [R71+UR14+0x900], R24 ;  /* 0x0009001847007988 */ /* 0x000fe8000800040e */
[----:B------:R-:W-:Y:S04]  /*2a00*/  STS.U16 [R71+UR14+0xd00], R35 ;  /* 0x000d002347007988 */ /* 0x000fe8000800040e */
[----:B------:R-:W-:Y:S04]  /*2a10*/  STS.U16 [R71+UR14+0x1100], R51 ;  /* 0x0011003347007988 */ /* 0x000fe8000800040e */
[----:B------:R1:W-:Y:S04]  /*2a20*/  STS.U16 [R71+UR14+0x1500], R68 ;  /* 0x0015004447007988 */ /* 0x0003e8000800040e */
[----:B------:R-:W-:Y:S04]  /*2a30*/  STS.U16 [R71+UR14+0x1900], R82 ;  /* 0x0019005247007988 */ /* 0x000fe8000800040e */
[----:B------:R-:W-:Y:S04]  /*2a40*/  STS.U16 [R71+UR14+0x1d00], R40 ;  /* 0x001d002847007988 */ /* 0x000fe8000800040e */
[----:B------:R-:W-:Y:S01]  /*2a50*/  STS.U16 [R69+UR14+0x180], R11 ;  /* 0x0001800b45007988 */ /* 0x000fe2000800040e */
[----:B-1----:R-:W-:-:S03]  /*2a60*/  LOP3.LUT R68, R132, 0x40, RZ, 0x3c, !PT ;  /* 0x0000004084447812 */ /* 0x002fc600078e3cff */
        /* <DEDUP_REMOVED lines=11> */
[----:B------:R-:W-:Y:S01]  /*2b20*/  STS.U16 [R68+UR14+0xe00], R10 ;  /* 0x000e000a44007988 */ /* 0x000fe2000800040e */
[----:B------:R-:W-:-:S03]  /*2b30*/  USHF.L.U32 UR4, UR21, 0x15, URZ ;  /* 0x0000001515047899 */ /* 0x000fc600080006ff */
[----:B------:R-:W-:Y:S04]  /*2b40*/  STS.U16 [R68+UR14+0x1200], R53 ;  /* 0x0012003544007988 */ /* 0x000fe8000800040e */
[----:B------:R-:W-:Y:S04]  /*2b50*/  STS.U16 [R68+UR14+0x1600], R72 ;  /* 0x0016004844007988 */ /* 0x000fe8000800040e */
[----:B------:R-:W-:Y:S04]  /*2b60*/  STS.U16 [R68+UR14+0x1a00], R86 ;  /* 0x001a005644007988 */ /* 0x000fe8000800040e */
[----:B------:R1:W-:Y:S01]  /*2b70*/  STS.U16 [R68+UR14+0x1e00], R44 ;  /* 0x001e002c44007988 */ /* 0x0003e2000800040e */
[----:B------:R-:W-:-:S03]  /*2b80*/  ULOP3.LUT UR4, UR4, 0x600000, URZ, 0xc0, !UPT ;  /* 0x0060000004047892 */ /* 0x000fc6000f8ec0ff */
[----:B------:R-:W-:Y:S04]  /*2b90*/  STS.U16 [R69+UR14+0x280], R5 ;  /* 0x0002800545007988 */ /* 0x000fe8000800040e */
[----:B------:R-:W-:Y:S01]  /*2ba0*/  STS.U16 [R69+UR14+0x680], R18 ;  /* 0x0006801245007988 */ /* 0x000fe2000800040e */
[----:B-1----:R-:W-:-:S03]  /*2bb0*/  LOP3.LUT R68, R132, 0x60, RZ, 0x3c, !PT ;  /* 0x0000006084447812 */ /* 0x002fc600078e3cff */
[----:B------:R-:W-:Y:S04]  /*2bc0*/  STS.U16 [R69+UR14+0xa80], R28 ;  /* 0x000a801c45007988 */ /* 0x000fe8000800040e */
[----:B------:R-:W-:Y:S01]  /*2bd0*/  STS.U16 [R69+UR14+0xe80], R36 ;  /* 0x000e802445007988 */ /* 0x000fe2000800040e */
[----:B------:R-:W-:-:S03]  /*2be0*/  UIADD3 UR12, UPT, UPT, UR13, UR4, URZ ;  /* 0x000000040d0c7290 */ /* 0x000fc6000fffe0ff */
[----:B------:R-:W-:Y:S04]  /*2bf0*/  STS.U16 [R69+UR14+0x1280], R54 ;  /* 0x0012803645007988 */ /* 0x000fe8000800040e */
[----:B------:R-:W-:Y:S04]  /*2c00*/  STS.U16 [R69+UR14+0x1680], R74 ;  /* 0x0016804a45007988 */ /* 0x000fe8000800040e */
[----:B------:R-:W-:Y:S04]  /*2c10*/  STS.U16 [R69+UR14+0x1a80], R88 ;  /* 0x001a805845007988 */ /* 0x000fe8000800040e */
[----:B------:R-:W-:Y:S04]  /*2c20*/  STS.U16 [R69+UR14+0x1e80], R46 ;  /* 0x001e802e45007988 */ /* 0x000fe8000800040e */
[----:B------:R1:W-:Y:S01]  /*2c30*/  STS.U16 [R68+UR14+0x300], R0 ;  /* 0x0003000044007988 */ /* 0x0003e2000800040e */
[----:B------:R-:W-:-:S03]  /*2c40*/  LOP3.LUT P1, RZ, R142, 0x7f, RZ, 0xc0, !PT ;  /* 0x0000007f8eff7812 */ /* 0x000fc6000782c0ff */
[----:B------:R-:W-:Y:S04]  /*2c50*/  STS.U16 [R68+UR14+0x700], R6 ;  /* 0x0007000644007988 */ /* 0x000fe8000800040e */
[----:B------:R0:W-:Y:S04]  /*2c60*/  STS.U16 [R68+UR14+0xb00], R32 ;  /* 0x000b002044007988 */ /* 0x0001e8000800040e */
[----:B------:R-:W-:Y:S04]  /*2c70*/  STS.U16 [R68+UR14+0xf00], R38 ;  /* 0x000f002644007988 */ /* 0x000fe8000800040e */
[----:B------:R-:W-:Y:S04]  /*2c80*/  STS.U16 [R68+UR14+0x1300], R62 ;  /* 0x0013003e44007988 */ /* 0x000fe8000800040e */
[----:B------:R-:W-:Y:S04]  /*2c90*/  STS.U16 [R68+UR14+0x1700], R76 ;  /* 0x0017004c44007988 */ /* 0x000fe8000800040e */
[----:B------:R-:W-:Y:S04]  /*2ca0*/  STS.U16 [R68+UR14+0x1b00], R90 ;  /* 0x001b005a44007988 */ /* 0x000fe8000800040e */
[----:B------:R0:W-:Y:S04]  /*2cb0*/  STS.U16 [R68+UR14+0x1f00], R48 ;  /* 0x001f003044007988 */ /* 0x0001e8000800040e */
[----:B------:R-:W-:Y:S04]  /*2cc0*/  STS.U16 [R252+UR14+0x380], R7 ;  /* 0x00038007fc007988 */ /* 0x000fe8000800040e */
[----:B------:R-:W-:Y:S04]  /*2cd0*/  STS.U16 [R252+UR14+0x780], R31 ;  /* 0x0007801ffc007988 */ /* 0x000fe8000800040e */
[----:B------:R-:W-:Y:S04]  /*2ce0*/  STS.U16 [R252+UR14+0xb80], R33 ;  /* 0x000b8021fc007988 */ /* 0x000fe8000800040e */
[----:B------:R-:W-:Y:S04]  /*2cf0*/  STS.U16 [R252+UR14+0xf80], R39 ;  /* 0x000f8027fc007988 */ /* 0x000fe8000800040e */
[----:B------:R-:W-:Y:S04]  /*2d00*/  STS.U16 [R252+UR14+0x1380], R65 ;  /* 0x00138041fc007988 */ /* 0x000fe8000800040e */
[----:B------:R-:W-:Y:S04]  /*2d10*/  STS.U16 [R252+UR14+0x1780], R79 ;  /* 0x0017804ffc007988 */ /* 0x000fe8000800040e */
[----:B------:R-:W-:Y:S04]  /*2d20*/  STS.U16 [R252+UR14+0x1b80], R93 ;  /* 0x001b805dfc007988 */ /* 0x000fe8000800040e */
[----:B------:R0:W-:Y:S01]  /*2d30*/  STS.U16 [R252+UR14+0x1f80], R21 ;  /* 0x001f8015fc007988 */ /* 0x0001e2000800040e */
[----:B------:R-:W-:Y:S01]  /*2d40*/  STTM.x64 tmem[UR12], RZ ;  /* 0x000000ff000079ed */ /* 0x000fe2000834000c */
[----:B------:R-:W0:Y:S02]  /*2d50*/  FENCE.VIEW.ASYNC.T ;  /* 0x00000000000073c6 */ /* 0x000e240000000200 */
[----:B0-----:R-:W-:Y:S01]  /*2d60*/  VOTEU.ALL UP0, P1 ;  /* 0x0000000000ff7886 */ /* 0x001fe20000800000 */
[----:B------:R-:W-:-:S04]  /*2d70*/  UIADD3 UR11, UPT, UPT, UR14, 0x10000, URZ ;  /* 0x000100000e0b7890 */ /* 0x000fc8000fffe0ff */
[----:B------:R-:W-:-:S04]  /*2d80*/  @!UP0 UIADD3 UR8, UPT, UPT, -UR5, 0x100000, URZ ;  /* 0x0010000005088890 */ /* 0x000fc8000fffe1ff */
[----:B------:R-:W-:Y:S02]  /*2d90*/  @!UP0 USHF.L.U32 UR9, UR8, 0xb, URZ ;  /* 0x0000000b08098899 */ /* 0x000fe400080006ff */
[----:B------:R-:W-:Y:S01]  /*2da0*/  @!UP0 USHF.L.U32 UR8, UR8, 0x1, URZ ;  /* 0x0000000108088899 */ /* 0x000fe200080006ff */
[----:B------:R-:W-:Y:S01]  /*2db0*/  VOTEU.ALL UP1, P1 ;  /* 0x0000000000ff7886 */ /* 0x000fe20000820000 */
[----:B------:R-:W-:Y:S01]  /*2dc0*/  BAR.SYNC.DEFER_BLOCKING 0x0 ;  /* 0x0000000000007b1d */ /* 0x000fe20000010000 */
[----:B------:R-:W-:Y:S02]  /*2dd0*/  ISETP.LT.AND P2, PT, RZ, UR7, PT ;  /* 0x00000007ff007c0c */ /* 0x000fe4000bf41270 */
[----:B-1----:R-:W-:-:S03]  /*2de0*/  PRMT R0, RZ, 0x7610, R0 ;  /* 0x00007610ff007816 */ /* 0x002fc60000000000 */
[----:B------:R-:W0:Y:S04]  /*2df0*/  FENCE.VIEW.ASYNC.S ;  /* 0x00000000000073c6 */ /* 0x000e280000000000 */
[----:B0-----:R0:W1:Y:S02]  /*2e00*/  @!UP1 SYNCS.EXCH.64 URZ, [UR11], UR8 ;  /* 0x000000080bff95b2 */ /* 0x0010640008000100 */
[----:B-1----:R-:W-:Y:S01]  /*2e10*/  BAR.SYNC.DEFER_BLOCKING 0x0 ;  /* 0x0000000000007b1d */ /* 0x002fe20000010000 */
[----:B------:R-:W-:Y:S02]  /*2e20*/  PRMT R8, RZ, 0x7610, R8 ;  /* 0x00007610ff087816 */ /* 0x000fe40000000008 */
[----:B------:R-:W-:Y:S02]  /*2e30*/  PRMT R12, RZ, 0x7610, R12 ;  /* 0x00007610ff0c7816 */ /* 0x000fe4000000000c */
[----:B------:R-:W-:-:S02]  /*2e40*/  PRMT R16, RZ, 0x7610, R16 ;  /* 0x00007610ff107816 */ /* 0x000fc40000000010 */
[----:B------:R-:W-:Y:S02]  /*2e50*/  PRMT R20, RZ, 0x7610, R20 ;  /* 0x00007610ff147816 */ /* 0x000fe40000000014 */
[----:B------:R-:W-:Y:S02]  /*2e60*/  PRMT R24, RZ, 0x7610, R24 ;  /* 0x00007610ff187816 */ /* 0x000fe40000000018 */
[----:B------:R-:W-:Y:S02]  /*2e70*/  PRMT R28, RZ, 0x7610, R28 ;  /* 0x00007610ff1c7816 */ /* 0x000fe4000000001c */
[----:B------:R-:W-:Y:S02]  /*2e80*/  PRMT R32, RZ, 0x7610, R32 ;  /* 0x00007610ff207816 */ /* 0x000fe40000000020 */
[----:B------:R-:W-:Y:S02]  /*2e90*/  PRMT R36, RZ, 0x7610, R36 ;  /* 0x00007610ff247816 */ /* 0x000fe40000000024 */
[----:B------:R-:W-:-:S02]  /*2ea0*/  PRMT R40, RZ, 0x7610, R40 ;  /* 0x00007610ff287816 */ /* 0x000fc40000000028 */
[----:B------:R-:W-:Y:S02]  /*2eb0*/  PRMT R44, RZ, 0x7610, R44 ;  /* 0x00007610ff2c7816 */ /* 0x000fe4000000002c */
[----:B------:R-:W-:Y:S02]  /*2ec0*/  PRMT R48, RZ, 0x7610, R48 ;  /* 0x00007610ff307816 */ /* 0x000fe40000000030 */
[----:B------:R-:W-:Y:S01]  /*2ed0*/  PRMT R52, RZ, 0x7610, R52 ;  /* 0x00007610ff347816 */ /* 0x000fe20000000034 */
[----:B--2---:R-:W2:Y:S01]  /*2ee0*/  @P2 LDG.E.U16 R0, desc[UR28][R108.64] ;  /* 0x0000001c6c002981 */ /* 0x004ea2000c1e1500 */
[----:B------:R-:W-:Y:S02]  /*2ef0*/  PRMT R56, RZ, 0x7610, R56 ;  /* 0x00007610ff387816 */ /* 0x000fe40000000038 */
[----:B------:R-:W-:Y:S01]  /*2f00*/  PRMT R60, RZ, 0x7610, R60 ;  /* 0x00007610ff3c7816 */ /* 0x000fe2000000003c */
[----:B------:R-:W2:Y:S01]  /*2f10*/  @P2 LDG.E.U16 R8, desc[UR28][R106.64] ;  /* 0x0000001c6a082981 */ /* 0x000ea2000c1e1500 */
[----:B------:R-:W-:-:S02]  /*2f20*/  PRMT R64, RZ, 0x7610, R64 ;  /* 0x00007610ff407816 */ /* 0x000fc40000000040 */
[----:B------:R-:W-:Y:S01]  /*2f30*/  PRMT R9, RZ, 0x7610, R9 ;  /* 0x00007610ff097816 */ /* 0x000fe20000000009 */
[----:B----4-:R-:W4:Y:S01]  /*2f40*/  @P2 LDG.E.U16 R12, desc[UR28][R104.64] ;  /* 0x0000001c680c2981 */ /* 0x010f22000c1e1500 */
[----:B------:R-:W-:Y:S02]  /*2f50*/  PRMT R4, RZ, 0x7610, R4 ;  /* 0x00007610ff047816 */ /* 0x000fe40000000004 */
[----:B------:R-:W-:Y:S01]  /*2f60*/  PRMT R13, RZ, 0x7610, R13 ;  /* 0x00007610ff0d7816 */ /* 0x000fe2000000000d */
[----:B---3--:R-:W3:Y:S01]  /*2f70*/  @P2 LDG.E.U16 R16, desc[UR28][R102.64] ;  /* 0x0000001c66102981 */ /* 0x008ee2000c1e1500 */
[----:B------:R-:W-:Y:S02]  /*2f80*/  PRMT R17, RZ, 0x7610, R17 ;  /* 0x00007610ff117816 */ /* 0x000fe40000000011 */
[----:B------:R-:W-:Y:S01]  /*2f90*/  PRMT R21, RZ, 0x7610, R21 ;  /* 0x00007610ff157816 */ /* 0x000fe20000000015 */
[----:B------:R-:W3:Y:S01]  /*2fa0*/  @P2 LDG.E.U16 R20, desc[UR28][R216.64] ;  /* 0x0000001cd8142981 */ /* 0x000ee2000c1e1500 */
[----:B------:R-:W-:-:S02]  /*2fb0*/  PRMT R25, RZ, 0x7610, R25 ;  /* 0x00007610ff197816 */ /* 0x000fc40000000019 */
[----:B------:R-:W-:Y:S01]  /*2fc0*/  PRMT R29, RZ, 0x7610, R29 ;  /* 0x00007610ff1d7816 */ /* 0x000fe2000000001d */
[----:B------:R-:W3:Y:S01]  /*2fd0*/  @P2 LDG.E.U16 R24, desc[UR28][R212.64] ;  /* 0x0000001cd4182981 */ /* 0x000ee2000c1e1500 */
[----:B------:R-:W-:Y:S02]  /*2fe0*/  PRMT R33, RZ, 0x7610, R33 ;  /* 0x00007610ff217816 */ /* 0x000fe40000000021 */
[----:B------:R-:W-:Y:S01]  /*2ff0*/  PRMT R37, RZ, 0x7610, R37 ;  /* 0x00007610ff257816 */ /* 0x000fe20000000025 */
[----:B------:R-:W3:Y:S01]  /*3000*/  @P2 LDG.E.U16 R28, desc[UR28][R208.64] ;  /* 0x0000001cd01c2981 */ /* 0x000ee2000c1e1500 */
        /* <DEDUP_REMOVED lines=57> */
[----:B------:R-:W-:-:S03]  /*33a0*/  PRMT R67, RZ, 0x7610, R67 ;  /* 0x00007610ff437816 */ /* 0x000fc60000000043 */
[----:B------:R-:W3:Y:S04]  /*33b0*/  @P2 LDG.E.U16 R45, desc[UR28][R188.64] ;  /* 0x0000001cbc2d2981 */ /* 0x000ee8000c1e1500 */
        /* <DEDUP_REMOVED lines=36> */
[----:B------:R-:W3:Y:S01]  /*3600*/  @P2 LDG.E.U16 R67, desc[UR28][R218.64] ;  /* 0x0000001cda432981 */ /* 0x000ee2000c1e1500 */
[----:B------:R-:W-:Y:S01]  /*3610*/  SHF.R.S32.HI R5, RZ, 0x6, R142 ;  /* 0x00000006ff057819 */ /* 0x000fe2000001148e */
[----:B0-----:R-:W-:-:S04]  /*3620*/  @!UP0 UIADD3 UR8, UPT, UPT, -UR5, 0x100000, URZ ;  /* 0x0010000005088890 */ /* 0x001fc8000fffe1ff */
[----:B------:R-:W-:Y:S02]  /*3630*/  @!UP0 USHF.L.U32 UR9, UR8, 0xb, URZ ;  /* 0x0000000b08098899 */ /* 0x000fe400080006ff */
[----:B------:R-:W-:Y:S01]  /*3640*/  @!UP0 USHF.L.U32 UR8, UR8, 0x1, URZ ;  /* 0x0000000108088899 */ /* 0x000fe200080006ff */
[----:B------:R-:W-:Y:S01]  /*3650*/  SGXT R5, R5, 0x1 ;  /* 0x000000010505781a */ /* 0x000fe20000000200 */
[----:B------:R-:W-:-:S03]  /*3660*/  VOTEU.ALL UP1, P1 ;  /* 0x0000000000ff7886 */ /* 0x000fc60000820000 */
[----:B------:R-:W-:Y:S01]  /*3670*/  LOP3.LUT R5, R2, 0x90, R5, 0x78, !PT ;  /* 0x0000009002057812 */ /* 0x000fe200078e7805 */
[----:B------:R-:W-:-:S04]  /*3680*/  @!UP0 UIADD3 UR4, UPT, UPT, -UR5, 0x100000, URZ ;  /* 0x0010000005048890 */ /* 0x000fc8000fffe1ff */
[----:B------:R-:W-:Y:S02]  /*3690*/  @!UP0 USHF.L.U32 UR5, UR4, 0xb, URZ ;  /* 0x0000000b04058899 */ /* 0x000fe400080006ff */
[----:B------:R-:W-:Y:S01]  /*36a0*/  @!UP0 USHF.L.U32 UR4, UR4, 0x1, URZ ;  /* 0x0000000104048899 */ /* 0x000fe200080006ff */
[----:B------:R0:W1:Y:S01]  /*36b0*/  @!UP1 SYNCS.EXCH.64 URZ, [UR14+0x10008], UR8 ;  /* 0x010008080eff95b2 */ /* 0x0000620008000100 */
[----:B------:R-:W-:Y:S01]  /*36c0*/  ISETP.EQ.U32.AND P3, PT, RZ, UR21, P2 ;  /* 0x00000015ff007c0c */ /* 0x000fe20009762070 */
[----:B------:R-:W-:Y:S01]  /*36d0*/  VOTEU.ALL UP1, P1 ;  /* 0x0000000000ff7886 */ /* 0x000fe20000820000 */
[----:B------:R-:W-:Y:S02]  /*36e0*/  UIADD3 UR6, UPT, UPT, UR14, 0x8000, URZ ;  /* 0x000080000e067890 */ /* 0x000fe4000fffe0ff */
[----:B------:R-:W-:Y:S01]  /*36f0*/  UIADD3 UR10, UPT, UPT, UR13, 0x40, URZ ;  /* 0x000000400d0a7890 */ /* 0x000fe2000fffe0ff */
[----:B--2---:R2:W-:Y:S04]  /*3700*/  STS.U16 [R5+UR14+0x4000], R0 ;  /* 0x0040000005007988 */ /* 0x0045e8000800040e */
[----:B------:R-:W-:Y:S01]  /*3710*/  STS.U16 [R5+UR14+0x4400], R8 ;  /* 0x0044000805007988 */ /* 0x000fe2000800040e */
[----:B--2---:R-:W-:-:S03]  /*3720*/  LOP3.LUT R0, R5, 0x20, RZ, 0x3c, !PT ;  /* 0x0000002005007812 */ /* 0x004fc600078e3cff */
[----:B----4-:R-:W-:Y:S04]  /*3730*/  STS.U16 [R5+UR14+0x4800], R12 ;  /* 0x0048000c05007988 */ /* 0x010fe8000800040e */
[----:B---3--:R-:W-:Y:S04]  /*3740*/  STS.U16 [R5+UR14+0x4c00], R16 ;  /* 0x004c001005007988 */ /* 0x008fe8000800040e */
[----:B------:R-:W-:Y:S04]  /*3750*/  STS.U16 [R5+UR14+0x5000], R20 ;  /* 0x0050001405007988 */ /* 0x000fe8000800040e */
        /* <DEDUP_REMOVED lines=14> */
[----:B--2---:R-:W-:-:S03]  /*3840*/  LOP3.LUT R9, R5, 0x40, RZ, 0x3c, !PT ;  /* 0x0000004005097812 */ /* 0x004fc600078e3cff */
        /* <DEDUP_REMOVED lines=13> */
[----:B------:R0:W-:Y:S01]  /*3920*/  STS.U16 [R9+UR14+0x4200], R6 ;  /* 0x0042000609007988 */ /* 0x0001e2000800040e */
[----:B--2---:R-:W-:-:S03]  /*3930*/  LOP3.LUT R0, R5, 0x60, RZ, 0x3c, !PT ;  /* 0x0000006005007812 */ /* 0x004fc600078e3cff */
[----:B------:R0:W-:Y:S04]  /*3940*/  STS.U16 [R9+UR14+0x4600], R10 ;  /* 0x0046000a09007988 */ /* 0x0001e8000800040e */
        /* <DEDUP_REMOVED lines=29> */
[----:B------:R0:W-:Y:S01]  /*3b20*/  STS.U16 [R0+UR14+0x7f00], R67 ;  /* 0x007f004300007988 */ /* 0x0001e2000800040e */
[----:B-1----:R1:W-:Y:S06]  /*3b30*/  MEMBAR.ALL.CTA ;  /* 0x0000000000007992 */ /* 0x0023ec0000008000 */
[----:B-1----:R-:W-:Y:S04]  /*3b40*/  FENCE.VIEW.ASYNC.S ;  /* 0x00000000000073c6 */ /* 0x002fe80000000000 */
[----:B------:R-:W1:Y:S02]  /*3b50*/  FENCE.VIEW.ASYNC.S ;  /* 0x00000000000073c6 */ /* 0x000e640000000000 */
[----:B-1----:R0:W1:Y:S02]  /*3b60*/  @!UP1 SYNCS.EXCH.64 URZ, [UR14+0x8000], UR4 ;  /* 0x008000040eff95b2 */ /* 0x0020640008000100 */
[----:B-1----:R-:W-:Y:S06]  /*3b70*/  BAR.SYNC.DEFER_BLOCKING 0x0 ;  /* 0x0000000000007b1d */ /* 0x002fec0000010000 */
[----:B0-----:R-:W-:Y:S05]  /*3b80*/  @!P3 BRA `(.L_x_6) ;  /* 0x000000000088b947 */ /* 0x001fea0003800000 */
[----:B------:R-:W-:Y:S02]  /*3b90*/  UIADD3 UR4, UPT, UPT, UR14, 0x4000, URZ ;  /* 0x000040000e047890 */ /* 0x000fe4000fffe0ff */
[----:B------:R-:W-:Y:S02]  /*3ba0*/  USHF.R.U32.HI UR8, URZ, 0x4, UR14 ;  /* 0x00000004ff087899 */ /* 0x000fe4000801160e */
[----:B------:R-:W-:Y:S02]  /*3bb0*/  USHF.R.U32.HI UR4, URZ, 0x4, UR4 ;  /* 0x00000004ff047899 */ /* 0x000fe40008011604 */
[----:B------:R-:W-:Y:S02]  /*3bc0*/  USGXT.U32 UR8, UR8, 0xe ;  /* 0x0000000e0808789a */ /* 0x000fe40008000000 */
[----:B------:R-:W-:Y:S02]  /*3bd0*/  USGXT.U32 UR16, UR4, 0xe ;  /* 0x0000000e0410789a */ /* 0x000fe40008000000 */
[----:B------:R-:W-:-:S02]  /*3be0*/  UIADD3 UR30, UP1, UPT, UR8, 0x2000080, URZ ;  /* 0x02000080081e7890 */ /* 0x000fc4000ff3e0ff */
[----:B------:R-:W-:Y:S01]  /*3bf0*/  UIADD3 UR32, UP2, UPT, UR16, 0x2, URZ ;  /* 0x0000000210207890 */ /* 0x000fe2000ff5e0ff */
[----:B------:R-:W-:Y:S01]  /*3c00*/  UMOV UR4, URZ ;  /* 0x000000ff00047c82 */ /* 0x000fe20008000000 */
[----:B------:R-:W-:Y:S01]  /*3c10*/  UMOV UR5, URZ ;  /* 0x000000ff00057c82 */ /* 0x000fe20008000000 */
[----:B------:R-:W-:Y:S02]  /*3c20*/  UIADD3.X UR31, UPT, UPT, UR4, 0x40004040, URZ, UP1, !UPT ;  /* 0x40004040041f7890 */ /* 0x000fe40008ffe4ff */
[----:B------:R-:W-:Y:S02]  /*3c30*/  UIADD3.X UR33, UPT, UPT, UR5, 0x40004040, URZ, UP2, !UPT ;  /* 0x4000404005217890 */ /* 0x000fe400097fe4ff */
[----:B------:R-:W-:Y:S02]  /*3c40*/  ULOP3.LUT UR8, UR8, 0x2000000, URZ, 0xfc, !UPT ;  /* 0x0200000008087892 */ /* 0x000fe4000f8efcff */
[----:B------:R-:W-:Y:S02]  /*3c50*/  UIADD3.64 UR18, UPT, UPT, UR30, 0x80, URZ ;  /* 0x000000801e127897 */ /* 0x000fe4000fffe0ff */
[----:B------:R-:W-:-:S02]  /*3c60*/  UIADD3.64 UR22, UPT, UPT, UR32, 0x2, URZ ;  /* 0x0000000220167897 */ /* 0x000fc4000fffe0ff */
[----:B------:R-:W-:Y:S02]  /*3c70*/  UIADD3.64 UR24, UPT, UPT, UR30, 0x100, URZ ;  /* 0x000001001e187897 */ /* 0x000fe4000fffe0ff */
[----:B------:R-:W-:Y:S01]  /*3c80*/  UIADD3.64 UR26, UPT, UPT, UR32, 0x4, URZ ;  /* 0x00000004201a7897 */ /* 0x000fe2000fffe0ff */
[----:B------:R-:W-:Y:S01]  /*3c90*/  UMOV UR34, 0x0 ;  /* 0x0000000000227882 */ /* 0x000fe20000000000 */
[----:B------:R-:W-:Y:S01]  /*3ca0*/  UMOV UR35, 0x8208010 ;  /* 0x0820801000237882 */ /* 0x000fe20000000000 */
[----:B------:R-:W-:Y:S01]  /*3cb0*/  UMOV UR9, 0x40004040 ;  /* 0x4000404000097882 */ /* 0x000fe20000000000 */
[----:B------:R-:W-:Y:S01]  /*3cc0*/  UMOV UR17, 0x40004040 ;  /* 0x4000404000117882 */ /* 0x000fe20000000000 */
[----:B------:R-:W-:Y:S01]  /*3cd0*/  UMOV UR36, 0x0 ;  /* 0x0000000000247882 */ /* 0x000fe20000000000 */
[----:B------:R-:W-:Y:S01]  /*3ce0*/  UMOV UR37, 0x8208010 ;  /* 0x0820801000257882 */ /* 0x000fe20000000000 */
[----:B------:R-:W-:Y:S01]  /*3cf0*/  UMOV UR38, 0x0 ;  /* 0x0000000000267882 */ /* 0x000fe20000000000 */
[----:B------:R-:W-:Y:S01]  /*3d00*/  UMOV UR39, 0x8208010 ;  /* 0x0820801000277882 */ /* 0x000fe20000000000 */
[----:B------:R-:W-:Y:S01]  /*3d10*/  UMOV UR4, UR6 ;  /* 0x0000000600047c82 */ /* 0x000fe20008000000 */
[----:B------:R0:W-:Y:S01]  /*3d20*/  UTCHMMA gdesc[UR8], gdesc[UR16], tmem[UR10], tmem[UR34], idesc[UR35], !UPT ;  /* 0x00ff2210080075ea */ /* 0x0001e2000f80000a */
[----:B------:R-:W-:Y:S01]  /*3d30*/  UMOV UR40, 0x0 ;  /* 0x0000000000287882 */ /* 0x000fe20000000000 */
[----:B------:R-:W-:Y:S01]  /*3d40*/  UMOV UR41, 0x8208010 ;  /* 0x0820801000297882 */ /* 0x000fe20000000000 */
[----:B------:R0:W-:Y:S01]  /*3d50*/  UTCHMMA gdesc[UR30], gdesc[UR32], tmem[UR10], tmem[UR36], idesc[UR37], UPT ;  /* 0x00ff24201e0075ea */ /* 0x0001e2000b80000a */
[----:B------:R-:W-:Y:S01]  /*3d60*/  UMOV UR4, UR4 ;  /* 0x0000000400047c82 */ /* 0x000fe20008000000 */
[----:B------:R0:W-:Y:S01]  /*3d70*/  UTCHMMA gdesc[UR18], gdesc[UR22], tmem[UR10], tmem[UR38], idesc[UR39], UPT ;  /* 0x00ff2616120075ea */ /* 0x0001e2000b80000a */
[----:B------:R0:W-:Y:S01]  /*3d80*/  UTCHMMA gdesc[UR24], gdesc[UR26], tmem[UR10], tmem[UR40], idesc[UR41], UPT ;  /* 0x00ff281a180075ea */ /* 0x0001e2000b80000a */
[----:B------:R0:W-:Y:S01]  /*3d90*/  UTCBAR [UR4], URZ ;  /* 0x000000ff040073e9 */ /* 0x0001e200080000ff */
[----:B------:R-:W-:Y:S01]  /*3da0*/  NOP ;  /* 0x0000000000007918 */ /* 0x000fe20000000000 */
.L_x_6:
[----:B------:R-:W-:Y:S05]  /*3db0*/  @!P2 BRA `(.L_x_7) ;  /* 0x000000000008a947 */ /* 0x000fea0003800000 */
[----:B------:R-:W1:Y:S02]  /*3dc0*/  SYNCS.PHASECHK.TRANS64.TRYWAIT P4, [UR14+0x8000], RZ ;  /* 0x008000ffff0075a7 */ /* 0x000e64000808110e */
[----:B-1----:R-:W-:Y:S05]  /*3dd0*/  @!P4 BRA `(.L_x_8) ;  /* 0x000000d800ecc947 */ /* 0x002fea0003800000 */
.L_x_7:
[----:B------:R-:W-:Y:S06]  /*3de0*/  BAR.SYNC.DEFER_BLOCKING 0x0 ;  /* 0x0000000000007b1d */ /* 0x000fec0000010000 */
[----:B0-----:R-:W0:Y:S02]  /*3df0*/  LDCU UR17, c[0x0][0x3a8] ;  /* 0x00007500ff1177ac */ /* 0x001e240008000800 */
[----:B------:R-:W1:Y:S01]  /*3e00*/  LDC R238, c[0x0][0x3d8] ;  /* 0x0000f600ffee7b82 */ /* 0x000e620000000800 */
[----:B------:R-:W0:Y:S01]  /*3e10*/  LDTM.x128 R4, tmem[UR12+0x40] ;  /* 0x0000400c000479ee */ /* 0x000e2200083c0000 */
[----:B------:R-:W2:Y:S01]  /*3e20*/  LDCU.64 UR8, c[0x0][0x3d0] ;  /* 0x00007a00ff0877ac */ /* 0x000ea20008000a00 */
[----:B------:R-:W3:Y:S01]  /*3e30*/  @!P1 SYNCS.CCTL.IV [UR14+0x8000] ;  /* 0x00800000ff0099b1 */ /* 0x000ee2000800000e */
[----:B------:R-:W-:Y:S01]  /*3e40*/  NOP ;  /* 0x0000000000007918 */ /* 0x000fe20000000000 */
[----:B--2---:R-:W-:Y:S01]  /*3e50*/  UIMAD UR8, UR15, UR8, URZ ;  /* 0x000000080f0872a4 */ /* 0x004fe2000f8e02ff */
[----:B0-----:R-:W-:Y:S01]  /*3e60*/  FMUL R133, R4, UR17 ;  /* 0x0000001104857c20 */ /* 0x001fe20008400000 */
[----:B------:R-:W-:Y:S01]  /*3e70*/  FMUL R2, R5, UR17 ;  /* 0x0000001105027c20 */ /* 0x000fe20008400000 */
[----:B------:R-:W-:Y:S01]  /*3e80*/  FMUL R0, R6, UR17 ;  /* 0x0000001106007c20 */ /* 0x000fe20008400000 */
[----:B------:R-:W-:Y:S01]  /*3e90*/  FMUL R135, R7, UR17 ;  /* 0x0000001107877c20 */ /* 0x000fe20008400000 */
[----:B------:R-:W-:Y:S01]  /*3ea0*/  FMUL R134, R8, UR17 ;  /* 0x0000001108867c20 */ /* 0x000fe20008400000 */
[----:B------:R-:W-:Y:S01]  /*3eb0*/  FMUL R136, R127, UR17 ;  /* 0x000000117f887c20 */ /* 0x000fe20008400000 */
[----:B------:R-:W-:Y:S01]  /*3ec0*/  USHF.L.U32 UR16, UR8, 0x1, URZ ;  /* 0x0000000108107899 */ /* 0x000fe200080006ff */
[----:B------:R-:W-:Y:S01]  /*3ed0*/  FMNMX3 R0, R133, R2, R0, !PT ;  /* 0x0000000285007276 */ /* 0x000fe20007800000 */
[----:B------:R-:W-:Y:S01]  /*3ee0*/  FMUL R133, R9, UR17 ;  /* 0x0000001109857c20 */ /* 0x000fe20008400000 */
[----:B------:R-:W-:Y:S01]  /*3ef0*/  FMUL R2, R10, UR17 ;  /* 0x000000110a027c20 */ /* 0x000fe20008400000 */
[----:B------:R-:W-:Y:S01]  /*3f00*/  UIMAD.WIDE UR4, UR8, 0x2, URZ ;  /* 0x00000002080478a5 */ /* 0x000fe2000f8e02ff */
[----:B------:R-:W-:Y:S01]  /*3f10*/  FMNMX3 R0, R0, R135, R134, !PT ;  /* 0x0000008700007276 */ /* 0x000fe20007800086 */
[----:B------:R-:W-:Y:S01]  /*3f20*/  FMUL R135, R11, UR17 ;  /* 0x000000110b877c20 */ /* 0x000fe20008400000 */
[----:B------:R-:W-:Y:S01]  /*3f30*/  FMUL R134, R12, UR17 ;  /* 0x000000110c867c20 */ /* 0x000fe20008400000 */
[----:B-1----:R-:W-:Y:S01]  /*3f40*/  IMAD R177, R238, 0x30, RZ ;  /* 0x00000030eeb17824 */ /* 0x002fe200078e02ff */
[----:B------:R-:W-:Y:S01]  /*3f50*/  FMNMX3 R0, R0, R133, R2, !PT ;  /* 0x0000008500007276 */ /* 0x000fe20007800002 */
[----:B------:R-:W-:Y:S01]  /*3f60*/  FMUL R133, R13, UR17 ;  /* 0x000000110d857c20 */ /* 0x000fe20008400000 */
[----:B------:R-:W-:Y:S01]  /*3f70*/  FMUL R2, R14, UR17 ;  /* 0x000000110e027c20 */ /* 0x000fe20008400000 */
[----:B------:R-:W-:Y:S01]  /*3f80*/  IMAD R176, R238, 0x18, RZ ;  /* 0x00000018eeb07824 */ /* 0x000fe200078e02ff */
[----:B------:R-:W-:Y:S01]  /*3f90*/  FMNMX3 R0, R0, R135, R134, !PT ;  /* 0x0000008700007276 */ /* 0x000fe20007800086 */
[----:B------:R-:W-:Y:S01]  /*3fa0*/  FMUL R135, R15, UR17 ;  /* 0x000000110f877c20 */ /* 0x000fe20008400000 */
[----:B------:R-:W-:Y:S01]  /*3fb0*/  FMUL R134, R16, UR17 ;  /* 0x0000001110867c20 */ /* 0x000fe20008400000 */
[----:B------:R-:W-:Y:S01]  /*3fc0*/  STL.64 [R1+0x2c8], R124 ;  /* 0x0002c87c01007387 */ /* 0x000fe20000100a00 */
        /* <DEDUP_REMOVED lines=14> */
[----:B------:R-:W-:-:S02]  /*40b0*/  FMUL R134, R24, UR17 ;  /* 0x0000001118867c20 */ /* 0x000fc40008400000 */
[----:B------:R-:W-:Y:S01]  /*40c0*/  FMNMX3 R0, R0, R133, R2, !PT ;  /* 0x0000008500007276 */ /* 0x000fe20007800002 */
[----:B------:R-:W-:Y:S01]  /*40d0*/  FMUL R133, R25, UR17 ;  /* 0x0000001119857c20 */ /* 0x000fe20008400000 */
[----:B------:R-:W-:Y:S02]  /*40e0*/  FMUL R2, R26, UR17 ;  /* 0x000000111a027c20 */ /* 0x000fe40008400000 */
[----:B------:R-:W-:Y:S01]  /*40f0*/  FMNMX3 R0, R0, R135, R134, !PT ;  /* 0x0000008700007276 */ /* 0x000fe20007800086 */
[----:B------:R-:W-:Y:S01]  /*4100*/  FMUL R135, R27, UR17 ;  /* 0x000000111b877c20 */ /* 0x000fe20008400000 */
[----:B------:R-:W-:Y:S02]  /*4110*/  FMUL R134, R28, UR17 ;  /* 0x000000111c867c20 */ /* 0x000fe40008400000 */
        /* <DEDUP_REMOVED lines=153> */
[----:B------:R-:W-:-:S04]  /*4ab0*/  FMNMX3 R0, R0, R136, R135, !PT ;  /* 0x0000008800007276 */ /* 0x000fc80007800087 */
[----:B------:R-:W-:Y:S02]  /*4ac0*/  FMNMX3 R0, R0, R134, R133, !PT ;  /* 0x0000008600007276 */ /* 0x000fe40007800085 */
[----:B------:R-:W0:Y:S02]  /*4ad0*/  LDC.64 R134, c[0x0][0x390] ;  /* 0x0000e400ff867b82 */ /* 0x000e240000000a00 */
[----:B------:R-:W-:Y:S01]  /*4ae0*/  FMNMX3 R0, R0, -INF , R2, !PT ;  /* 0xff80000000007876 */ /* 0x000fe20007800002 */
[----:B------:R-:W-:-:S04]  /*4af0*/  IMAD R2, R137, UR9, RZ ;  /* 0x0000000989027c24 */ /* 0x000fc8000f8e02ff */
[--C-:B------:R-:W-:Y:S01]  /*4b00*/  FFMA R4, R4, UR17, -R0.reuse ;  /* 0x0000001104047c23 */ /* 0x100fe20008000800 */
[--C-:B------:R-:W-:Y:S01]  /*4b10*/  FFMA R5, R5, UR17, -R0.reuse ;  /* 0x0000001105057c23 */ /* 0x100fe20008000800 */
[--C-:B------:R-:W-:Y:S01]  /*4b20*/  FFMA R6, R6, UR17, -R0.reuse ;  /* 0x0000001106067c23 */ /* 0x100fe20008000800 */
[--C-:B------:R-:W-:Y:S01]  /*4b30*/  FFMA R7, R7, UR17, -R0.reuse ;  /* 0x0000001107077c23 */ /* 0x100fe20008000800 */
[----:B------:R-:W-:Y:S01]  /*4b40*/  FMUL R4, R4, 1.4426950216293334961 ;  /* 0x3fb8aa3b04047820 */ /* 0x000fe20000400000 */
[----:B------:R-:W-:Y:S01]  /*4b50*/  FMUL R5, R5, 1.4426950216293334961 ;  /* 0x3fb8aa3b05057820 */ /* 0x000fe20000400000 */
[----:B------:R-:W-:Y:S01]  /*4b60*/  FMUL R6, R6, 1.4426950216293334961 ;  /* 0x3fb8aa3b06067820 */ /* 0x000fe20000400000 */
[----:B------:R-:W-:Y:S01]  /*4b70*/  FMUL R7, R7, 1.4426950216293334961 ;  /* 0x3fb8aa3b07077820 */ /* 0x000fe20000400000 */
[----:B------:R1:W-:Y:S01]  /*4b80*/  MUFU.EX2 R174, R4 ;  /* 0x0000000400ae7308 */ /* 0x0003e20000000800 */
[--C-:B------:R-:W-:Y:S01]  /*4b90*/  FFMA R8, R8, UR17, -R0.reuse ;  /* 0x0000001108087c23 */ /* 0x100fe20008000800 */
[--C-:B------:R-:W-:Y:S01]  /*4ba0*/  FFMA R9, R9, UR17, -R0.reuse ;  /* 0x0000001109097c23 */ /* 0x100fe20008000800 */
[--C-:B------:R-:W-:Y:S01]  /*4bb0*/  FFMA R10, R10, UR17, -R0.reuse ;  /* 0x000000110a0a7c23 */ /* 0x100fe20008000800 */
[----:B------:R-:W-:Y:S01]  /*4bc0*/  FFMA R11, R11, UR17, -R0 ;  /* 0x000000110b0b7c23 */ /* 0x000fe20008000800 */
[----:B------:R-:W-:Y:S01]  /*4bd0*/  FMUL R8, R8, 1.4426950216293334961 ;  /* 0x3fb8aa3b08087820 */ /* 0x000fe20000400000 */
[----:B------:R-:W-:Y:S01]  /*4be0*/  FMUL R9, R9, 1.4426950216293334961 ;  /* 0x3fb8aa3b09097820 */ /* 0x000fe20000400000 */
[----:B------:R-:W-:Y:S01]  /*4bf0*/  FMUL R10, R10, 1.4426950216293334961 ;  /* 0x3fb8aa3b0a0a7820 */ /* 0x000fe20000400000 */
[----:B------:R2:W4:Y:S01]  /*4c00*/  MUFU.EX2 R172, R5 ;  /* 0x0000000500ac7308 */ /* 0x0005220000000800 */
[C---:B-1----:R-:W-:Y:S01]  /*4c10*/  SHF.L.U32 R4, R2.reuse, 0x1, RZ ;  /* 0x0000000102047819 */ /* 0x042fe200000006ff */
[----:B------:R-:W-:-:S04]  /*4c20*/  IMAD.HI R2, R2, 0x2, RZ ;  /* 0x0000000202027827 */ /* 0x000fc800078e02ff */
[----:B------:R-:W-:Y:S01]  /*4c30*/  FMUL R11, R11, 1.4426950216293334961 ;  /* 0x3fb8aa3b0b0b7820 */ /* 0x000fe20000400000 */
[----:B------:R-:W-:Y:S01]  /*4c40*/  FFMA R12, R12, UR17, -R0 ;  /* 0x000000110c0c7c23 */ /* 0x000fe20008000800 */
[----:B0-----:R-:W-:Y:S01]  /*4c50*/  IADD3 R134, P4, P5, R4, UR16, R134 ;  /* 0x0000001004867c10 */ /* 0x001fe2000fd9e086 */
[--C-:B------:R-:W-:Y:S01]  /*4c60*/  FFMA R13, R13, UR17, -R0.reuse ;  /* 0x000000110d0d7c23 */ /* 0x100fe20008000800 */
[--C-:B------:R-:W-:Y:S01]  /*4c70*/  FFMA R14, R14, UR17, -R0.reuse ;  /* 0x000000110e0e7c23 */ /* 0x100fe20008000800 */
[----:B------:R-:W0:Y:S01]  /*4c80*/  MUFU.EX2 R173, R6 ;  /* 0x0000000600ad7308 */ /* 0x000e220000000800 */
[----:B------:R-:W-:Y:S01]  /*4c90*/  IADD3.X R135, PT, PT, R2, UR5, R135, P4, P5 ;  /* 0x0000000502877c10 */ /* 0x000fe2000a7ea487 */
[----:B------:R-:W-:Y:S01]  /*4ca0*/  FMUL R12, R12, 1.4426950216293334961 ;  /* 0x3fb8aa3b0c0c7820 */ /* 0x000fe20000400000 */
[--C-:B------:R-:W-:Y:S01]  /*4cb0*/  FFMA R15, R15, UR17, -R0.reuse ;  /* 0x000000110f0f7c23 */ /* 0x100fe20008000800 */
[----:B--2---:R-:W-:Y:S01]  /*4cc0*/  PRMT R5, RZ, 0x7610, R5 ;  /* 0x00007610ff057816 */ /* 0x004fe20000000005 */
[--C-:B------:R-:W-:Y:S01]  /*4cd0*/  FFMA R16, R16, UR17, -R0.reuse ;  /* 0x0000001110107c23 */ /* 0x100fe20008000800 */
[--C-:B------:R-:W-:Y:S01]  /*4ce0*/  FFMA R17, R17, UR17, -R0.reuse ;  /* 0x0000001111117c23 */ /* 0x100fe20008000800 */
[----:B------:R-:W-:Y:S01]  /*4cf0*/  FFMA R18, R18, UR17, -R0 ;  /* 0x0000001112127c23 */ /* 0x000fe20008000800 */
[----:B------:R-:W1:Y:S01]  /*4d00*/  MUFU.EX2 R171, R7 ;  /* 0x0000000700ab7308 */ /* 0x000e620000000800 */
[----:B----4-:R-:W-:Y:S01]  /*4d10*/  FADD R2, R174, R172 ;  /* 0x000000acae027221 */ /* 0x010fe20000000000 */
[----:B------:R-:W-:Y:S01]  /*4d20*/  FMUL R16, R16, 1.4426950216293334961 ;  /* 0x3fb8aa3b10107820 */ /* 0x000fe20000400000 */
[----:B------:R-:W3:Y:S01]  /*4d30*/  @P2 LDG.E.U16 R5, desc[UR28][R134.64] ;  /* 0x0000001c86052981 */ /* 0x000ee2000c1e1500 */
[----:B------:R-:W-:Y:S01]  /*4d40*/  FMUL R18, R18, 1.4426950216293334961 ;  /* 0x3fb8aa3b12127820 */ /* 0x000fe20000400000 */
[--C-:B------:R-:W-:Y:S01]  /*4d50*/  FFMA R19, R19, UR17, -R0.reuse ;  /* 0x0000001113137c23 */ /* 0x100fe20008000800 */
[--C-:B------:R-:W-:Y:S01]  /*4d60*/  FFMA R20, R20, UR17, -R0.reuse ;  /* 0x0000001114147c23 */ /* 0x100fe20008000800 */
[----:B------:R-:W-:Y:S01]  /*4d70*/  FFMA R21, R21, UR17, -R0 ;  /* 0x0000001115157c23 */ /* 0x000fe20008000800 */
[----:B------:R2:W4:Y:S01]  /*4d80*/  MUFU.EX2 R170, R8 ;  /* 0x0000000800aa7308 */ /* 0x0005220000000800 */
[----:B0-----:R-:W-:Y:S01]  /*4d90*/  FADD R2, R173, R2 ;  /* 0x00000002ad027221 */ /* 0x001fe20000000000 */
[----:B------:R-:W-:Y:S01]  /*4da0*/  FMUL R19, R19, 1.4426950216293334961 ;  /* 0x3fb8aa3b13137820 */ /* 0x000fe20000400000 */
[--C-:B------:R-:W-:Y:S01]  /*4db0*/  FFMA R22, R22, UR17, -R0.reuse ;  /* 0x0000001116167c23 */ /* 0x100fe20008000800 */
[--C-:B------:R-:W-:Y:S01]  /*4dc0*/  FFMA R23, R23, UR17, -R0.reuse ;  /* 0x0000001117177c23 */ /* 0x100fe20008000800 */
[--C-:B------:R-:W-:Y:S01]  /*4dd0*/  FFMA R24, R24, UR17, -R0.reuse ;  /* 0x0000001118187c23 */ /* 0x100fe20008000800 */
[----:B------:R-:W-:Y:S01]  /*4de0*/  FFMA R25, R25, UR17, -R0 ;  /* 0x0000001119197c23 */ /* 0x000fe20008000800 */
[----:B------:R-:W-:Y:S01]  /*4df0*/  FMUL R22, R22, 1.4426950216293334961 ;  /* 0x3fb8aa3b16167820 */ /* 0x000fe20000400000 */
[----:B------:R0:W0:Y:S01]  /*4e00*/  MUFU.EX2 R169, R9 ;  /* 0x0000000900a97308 */ /* 0x0000220000000800 */
[----:B-1----:R-:W-:Y:S01]  /*4e10*/  FADD R2, R171, R2 ;  /* 0x00000002ab027221 */ /* 0x002fe20000000000 */
[----:B--2---:R-:W-:Y:S01]  /*4e20*/  FMUL R8, R13, 1.4426950216293334961 ;  /* 0x3fb8aa3b0d087820 */ /* 0x004fe20000400000 */
[----:B------:R-:W-:Y:S01]  /*4e30*/  FMUL R13, R23, 1.4426950216293334961 ;  /* 0x3fb8aa3b170d7820 */ /* 0x000fe20000400000 */
[----:B------:R-:W-:Y:S01]  /*4e40*/  FMUL R24, R24, 1.4426950216293334961 ;  /* 0x3fb8aa3b18187820 */ /* 0x000fe20000400000 */
[--C-:B------:R-:W-:Y:S01]  /*4e50*/  FFMA R26, R26, UR17, -R0.reuse ;  /* 0x000000111a1a7c23 */ /* 0x100fe20008000800 */
[----:B------:R-:W-:Y:S01]  /*4e60*/  FMUL R25, R25, 1.4426950216293334961 ;  /* 0x3fb8aa3b19197820 */ /* 0x000fe20000400000 */
[----:B------:R-:W-:Y:S01]  /*4e70*/  FFMA R27, R27, UR17, -R0 ;  /* 0x000000111b1b7c23 */ /* 0x000fe20008000800 */
[----:B------:R1:W2:Y:S01]  /*4e80*/  MUFU.EX2 R168, R10 ;  /* 0x0000000a00a87308 */ /* 0x0002a20000000800 */
[----:B----4-:R-:W-:Y:S01]  /*4e90*/  FADD R2, R170, R2 ;  /* 0x00000002aa027221 */ /* 0x010fe20000000000 */
[----:B0-----:R-:W-:Y:S01]  /*4ea0*/  FMUL R9, R15, 1.4426950216293334961 ;  /* 0x3fb8aa3b0f097820 */ /* 0x001fe20000400000 */
[----:B------:R-:W-:Y:S01]  /*4eb0*/  FMUL R15, R27, 1.4426950216293334961 ;  /* 0x3fb8aa3b1b0f7820 */ /* 0x000fe20000400000 */
[--C-:B------:R-:W-:Y:S01]  /*4ec0*/  FFMA R28, R28, UR17, -R0.reuse ;  /* 0x000000111c1c7c23 */ /* 0x100fe20008000800 */
[--C-:B------:R-:W-:Y:S01]  /*4ed0*/  FFMA R29, R29, UR17, -R0.reuse ;  /* 0x000000111d1d7c23 */ /* 0x100fe20008000800 */
[--C-:B------:R-:W-:Y:S01]  /*4ee0*/  FFMA R30, R30, UR17, -R0.reuse ;  /* 0x000000111e1e7c23 */ /* 0x100fe20008000800 */
[----:B------:R-:W-:Y:S01]  /*4ef0*/  FFMA R41, R41, UR17, -R0 ;  /* 0x0000001129297c23 */ /* 0x000fe20008000800 */
[----:B------:R0:W4:Y:S01]  /*4f00*/  MUFU.EX2 R152, R11 ;  /* 0x0000000b00987308 */ /* 0x0001220000000800 */
[----:B------:R-:W-:Y:S01]  /*4f10*/  FADD R2, R169, R2 ;  /* 0x00000002a9027221 */ /* 0x000fe20000000000 */
[----:B-1----:R-:W-:Y:S01]  /*4f20*/  FMUL R10, R17, 1.4426950216293334961 ;  /* 0x3fb8aa3b110a7820 */ /* 0x002fe20000400000 */
[----:B------:R-:W-:Y:S01]  /*4f30*/  FMUL R17, R26, 1.4426950216293334961 ;  /* 0x3fb8aa3b1a117820 */ /* 0x000fe20000400000 */
[----:B------:R-:W-:Y:S01]  /*4f40*/  FMUL R28, R28, 1.4426950216293334961 ;  /* 0x3fb8aa3b1c1c7820 */ /* 0x000fe20000400000 */
[----:B------:R-:W-:Y:S01]  /*4f50*/  FMUL R30, R30, 1.4426950216293334961 ;  /* 0x3fb8aa3b1e1e7820 */ /* 0x000fe20000400000 */
[--C-:B------:R-:W-:Y:S01]  /*4f60*/  FFMA R31, R31, UR17, -R0.reuse ;  /* 0x000000111f1f7c23 */ /* 0x100fe20008000800 */
[----:B------:R-:W-:Y:S01]  /*4f70*/  FFMA R42, R42, UR17, -R0 ;  /* 0x000000112a2a7c23 */ /* 0x000fe20008000800 */
[----:B------:R1:W1:Y:S01]  /*4f80*/  MUFU.EX2 R167, R12 ;  /* 0x0000000c00a77308 */ /* 0x0002620000000800 */
[----:B0-----:R-:W-:Y:S01]  /*4f90*/  FMUL R11, R14, 1.4426950216293334961 ;  /* 0x3fb8aa3b0e0b7820 */ /* 0x001fe20000400000 */
[----:B--2---:R-:W-:Y:S01]  /*4fa0*/  FADD R2, R168, R2 ;  /* 0x00000002a8027221 */ /* 0x004fe20000000000 */
[----:B------:R-:W-:Y:S01]  /*4fb0*/  FMUL R14, R20, 1.4426950216293334961 ;  /* 0x3fb8aa3b140e7820 */ /* 0x000fe20000400000 */
[--C-:B------:R-:W-:Y:S01]  /*4fc0*/  FFMA R32, R32, UR17, -R0.reuse ;  /* 0x0000001120207c23 */ /* 0x100fe20008000800 */
[----:B------:R-:W-:Y:S01]  /*4fd0*/  FMUL R31, R31, 1.4426950216293334961 ;  /* 0x3fb8aa3b1f1f7820 */ /* 0x000fe20000400000 */
[----:B------:R-:W-:Y:S01]  /*4fe0*/  FMUL R42, R42, 1.4426950216293334961 ;  /* 0x3fb8aa3b2a2a7820 */ /* 0x000fe20000400000 */
[----:B------:R-:W-:Y:S01]  /*4ff0*/  FFMA R33, R33, UR17, -R0 ;  /* 0x0000001121217c23 */ /* 0x000fe20008000800 */
[----:B------:R-:W0:Y:S01]  /*5000*/  MUFU.EX2 R8, R8 ;  /* 0x0000000800087308 */ /* 0x000e220000000800 */
[----:B----4-:R-:W-:Y:S01]  /*5010*/  FADD R2, R152, R2 ;  /* 0x0000000298027221 */ /* 0x010fe20000000000 */
[----:B-1----:R-:W-:Y:S01]  /*5020*/  FMUL R12, R21, 1.4426950216293334961 ;  /* 0x3fb8aa3b150c7820 */ /* 0x002fe20000400000 */
[----:B------:R-:W-:Y:S01]  /*5030*/  FMUL R20, R32, 1.4426950216293334961 ;  /* 0x3fb8aa3b20147820 */ /* 0x000fe20000400000 */
[--C-:B------:R-:W-:Y:S01]  /*5040*/  FFMA R34, R34, UR17, -R0.reuse ;  /* 0x0000001122227c23 */ /* 0x100fe20008000800 */
[--C-:B------:R-:W-:Y:S01]  /*5050*/  FFMA R43, R43, UR17, -R0.reuse ;  /* 0x000000112b2b7c23 */ /* 0x100fe20008000800 */
[--C-:B------:R-:W-:Y:S01]  /*5060*/  FFMA R35, R35, UR17, -R0.reuse ;  /* 0x0000001123237c23 */ /* 0x100fe20008000800 */
[----:B------:R-:W-:Y:S01]  /*5070*/  FFMA R44, R44, UR17, -R0 ;  /* 0x000000112c2c7c23 */ /* 0x000fe20008000800 */
[----:B------:R-:W1:Y:S01]  /*5080*/  MUFU.EX2 R11, R11 ;  /* 0x0000000b000b7308 */ /* 0x000e620000000800 */
[----:B------:R-:W-:Y:S01]  /*5090*/  FADD R2, R167, R2 ;  /* 0x00000002a7027221 */ /* 0x000fe20000000000 */
[----:B------:R-:W-:Y:S01]  /*50a0*/  FMUL R34, R34, 1.4426950216293334961 ;  /* 0x3fb8aa3b22227820 */ /* 0x000fe20000400000 */
[----:B------:R-:W-:Y:S01]  /*50b0*/  FMUL R23, R43, 1.4426950216293334961 ;  /* 0x3fb8aa3b2b177820 */ /* 0x000fe20000400000 */
[--C-:B------:R-:W-:Y:S01]  /*50c0*/  FFMA R36, R36, UR17, -R0.reuse ;  /* 0x0000001124247c23 */ /* 0x100fe20008000800 */
[----:B------:R-:W-:Y:S01]  /*50d0*/  FMUL R44, R44, 1.4426950216293334961 ;  /* 0x3fb8aa3b2c2c7820 */ /* 0x000fe20000400000 */
[--C-:B------:R-:W-:Y:S01]  /*50e0*/  FFMA R37, R37, UR17, -R0.reuse ;  /* 0x0000001125257c23 */ /* 0x100fe20008000800 */
[----:B------:R-:W-:Y:S01]  /*50f0*/  FFMA R38, R38, UR17, -R0 ;  /* 0x0000001126267c23 */ /* 0x000fe20008000800 */
[----:B------:R-:W2:Y:S01]  /*5100*/  MUFU.EX2 R9, R9 ;  /* 0x0000000900097308 */ /* 0x000ea20000000800 */
[----:B0-----:R-:W-:Y:S01]  /*5110*/  FADD R2, R8, R2 ;  /* 0x0000000208027221 */ /* 0x001fe20000000000 */
[----:B------:R-:W-:Y:S01]  /*5120*/  FMUL R36, R36, 1.4426950216293334961 ;  /* 0x3fb8aa3b24247820 */ /* 0x000fe20000400000 */
[----:B------:R-:W-:Y:S01]  /*5130*/  FMUL R37, R37, 1.4426950216293334961 ;  /* 0x3fb8aa3b25257820 */ /* 0x000fe20000400000 */
[--C-:B------:R-:W-:Y:S01]  /*5140*/  FFMA R45, R45, UR17, -R0.reuse ;  /* 0x000000112d2d7c23 */ /* 0x100fe20008000800 */
[--C-:B------:R-:W-:Y:S01]  /*5150*/  FFMA R39, R39, UR17, -R0.reuse ;  /* 0x0000001127277c23 */ /* 0x100fe20008000800 */
[----:B------:R-:W-:Y:S01]  /*5160*/  FMUL R38, R38, 1.4426950216293334961 ;  /* 0x3fb8aa3b26267820 */ /* 0x000fe20000400000 */
[----:B------:R-:W-:Y:S01]  /*5170*/  FFMA R46, R46, UR17, -R0 ;  /* 0x000000112e2e7c23 */ /* 0x000fe20008000800 */
[----:B------:R0:W4:Y:S01]  /*5180*/  MUFU.EX2 R154, R16 ;  /* 0x00000010009a7308 */ /* 0x0001220000000800 */
[----:B-1----:R-:W-:Y:S01]  /*5190*/  FADD R2, R11, R2 ;  /* 0x000000020b027221 */ /* 0x002fe20000000000 */
[----:B------:R-:W-:Y:S01]  /*51a0*/  FMUL R21, R39, 1.4426950216293334961 ;  /* 0x3fb8aa3b27157820 */ /* 0x000fe20000400000 */
[--C-:B------:R-:W-:Y:S01]  /*51b0*/  FFMA R40, R40, UR17, -R0.reuse ;  /* 0x0000001128287c23 */ /* 0x100fe20008000800 */
[----:B------:R-:W-:Y:S01]  /*51c0*/  FMUL R46, R46, 1.4426950216293334961 ;  /* 0x3fb8aa3b2e2e7820 */ /* 0x000fe20000400000 */
[--C-:B------:R-:W-:Y:S01]  /*51d0*/  FFMA R47, R47, UR17, -R0.reuse ;  /* 0x000000112f2f7c23 */ /* 0x100fe20008000800 */
[----:B------:R-:W-:Y:S01]  /*51e0*/  FFMA R48, R48, UR17, -R0 ;  /* 0x0000001130307c23 */ /* 0x000fe20008000800 */
[----:B------:R-:W-:Y:S01]  /*51f0*/  FMUL R40, R40, 1.4426950216293334961 ;  /* 0x3fb8aa3b28287820 */ /* 0x000fe20000400000 */
[----:B------:R-:W1:Y:S01]  /*5200*/  MUFU.EX2 R10, R10 ;  /* 0x0000000a000a7308 */ /* 0x000e620000000800 */
[----:B--2---:R-:W-:Y:S01]  /*5210*/  FADD R2, R9, R2 ;  /* 0x0000000209027221 */ /* 0x004fe20000000000 */
[----:B0-----:R-:W-:Y:S01]  /*5220*/  FMUL R16, R29, 1.4426950216293334961 ;  /* 0x3fb8aa3b1d107820 */ /* 0x001fe20000400000 */
[----:B------:R-:W-:Y:S01]  /*5230*/  FMUL R48, R48, 1.4426950216293334961 ;  /* 0x3fb8aa3b30307820 */ /* 0x000fe20000400000 */
[--C-:B------:R-:W-:Y:S01]  /*5240*/  FFMA R49, R49, UR17, -R0.reuse ;  /* 0x0000001131317c23 */ /* 0x100fe20008000800 */
[--C-:B------:R-:W-:Y:S01]  /*5250*/  FFMA R50, R50, UR17, -R0.reuse ;  /* 0x0000001132327c23 */ /* 0x100fe20008000800 */
[--C-:B------:R-:W-:Y:S01]  /*5260*/  FFMA R51, R51, UR17, -R0.reuse ;  /* 0x0000001133337c23 */ /* 0x100fe20008000800 */
[----:B------:R-:W-:Y:S01]  /*5270*/  FFMA R52, R52, UR17, -R0 ;  /* 0x0000001134347c23 */ /* 0x000fe20008000800 */
[----:B------:R0:W2:Y:S01]  /*5280*/  MUFU.EX2 R157, R18 ;  /* 0x00000012009d7308 */ /* 0x0000a20000000800 */
[----:B----4-:R-:W-:Y:S01]  /*5290*/  FADD R2, R154, R2 ;  /* 0x000000029a027221 */ /* 0x010fe20000000000 */
[----:B------:R-:W-:Y:S01]  /*52a0*/  FMUL R26, R49, 1.4426950216293334961 ;  /* 0x3fb8aa3b311a7820 */ /* 0x000fe20000400000 */
[-C--:B------:R-:W-:Y:S01]  /*52b0*/  LEA R180, P5, R238, R134.reuse, 0x5 ;  /* 0x00000086eeb47211 */ /* 0x080fe200078a28ff */
[----:B------:R-:W-:Y:S01]  /*52c0*/  FMUL R50, R50, 1.4426950216293334961 ;  /* 0x3fb8aa3b32327820 */ /* 0x000fe20000400000 */
[-C--:B------:R-:W-:Y:S01]  /*52d0*/  LEA R182, P4, R238, R134.reuse, 0x4 ;  /* 0x00000086eeb67211 */ /* 0x080fe200078820ff */
[----:B------:R-:W-:Y:S01]  /*52e0*/  FMUL R27, R51, 1.4426950216293334961 ;  /* 0x3fb8aa3b331b7820 */ /* 0x000fe20000400000 */
[----:B------:R-:W-:Y:S01]  /*52f0*/  IADD3 R178, P6, PT, R177, R134, RZ ;  /* 0x00000086b1b27210 */ /* 0x000fe20007fde0ff */
[----:B------:R4:W4:Y:S01]  /*5300*/  MUFU.EX2 R153, R19 ;  /* 0x0000001300997308 */ /* 0x0009220000000800 */
[----:B-1----:R-:W-:Y:S01]  /*5310*/  FADD R2, R10, R2 ;  /* 0x000000020a027221 */ /* 0x002fe20000000000 */
[----:B0-----:R-:W-:Y:S01]  /*5320*/  FMUL R18, R33, 1.4426950216293334961 ;  /* 0x3fb8aa3b21127820 */ /* 0x001fe20000400000 */
[--C-:B------:R-:W-:Y:S01]  /*5330*/  FFMA R53, R53, UR17, -R0.reuse ;  /* 0x0000001135357c23 */ /* 0x100fe20008000800 */
[--C-:B------:R-:W-:Y:S01]  /*5340*/  FFMA R54, R54, UR17, -R0.reuse ;  /* 0x0000001136367c23 */ /* 0x100fe20008000800 */
[--C-:B------:R-:W-:Y:S01]  /*5350*/  FFMA R55, R55, UR17, -R0.reuse ;  /* 0x0000001137377c23 */ /* 0x100fe20008000800 */
[--C-:B------:R-:W-:Y:S01]  /*5360*/  FFMA R56, R56, UR17, -R0.reuse ;  /* 0x0000001138387c23 */ /* 0x100fe20008000800 */
[----:B------:R-:W-:Y:S01]  /*5370*/  FFMA R57, R57, UR17, -R0 ;  /* 0x0000001139397c23 */ /* 0x000fe20008000800 */
[----:B------:R-:W0:Y:S01]  /*5380*/  MUFU.EX2 R14, R14 ;  /* 0x0000000e000e7308 */ /* 0x000e220000000800 */
[----:B--2---:R-:W-:Y:S01]  /*5390*/  FADD R2, R157, R2 ;  /* 0x000000029d027221 */ /* 0x004fe20000000000 */
[----:B----4-:R-:W-:Y:S01]  /*53a0*/  FMUL R19, R35, 1.4426950216293334961 ;  /* 0x3fb8aa3b23137820 */ /* 0x010fe20000400000 */
[--C-:B------:R-:W-:Y:S01]  /*53b0*/  FFMA R58, R58, UR17, -R0.reuse ;  /* 0x000000113a3a7c23 */ /* 0x100fe20008000800 */
[--C-:B------:R-:W-:Y:S01]  /*53c0*/  FFMA R59, R59, UR17, -R0.reuse ;  /* 0x000000113b3b7c23 */ /* 0x100fe20008000800 */
[--C-:B------:R-:W-:Y:S01]  /*53d0*/  FFMA R142, R60, UR17, -R0.reuse ;  /* 0x000000113c8e7c23 */ /* 0x100fe20008000800 */
[--C-:B------:R-:W-:Y:S01]  /*53e0*/  FFMA R61, R61, UR17, -R0.reuse ;  /* 0x000000113d3d7c23 */ /* 0x100fe20008000800 */
[----:B------:R-:W-:Y:S01]  /*53f0*/  FFMA R141, R62, UR17, -R0 ;  /* 0x000000113e8d7c23 */ /* 0x000fe20008000800 */
[----:B------:R-:W1:Y:S01]  /*5400*/  MUFU.EX2 R12, R12 ;  /* 0x0000000c000c7308 */ /* 0x000e620000000800 */
[----:B------:R-:W-:Y:S01]  /*5410*/  FADD R2, R153, R2 ;  /* 0x0000000299027221 */ /* 0x000fe20000000000 */
[----:B------:R-:W-:-:S06]  /*5420*/  FFMA R64, R64, UR17, -R0 ;  /* 0x0000001140407c23 */ /* 0x000fcc0008000800 */
[----:B------:R2:W4:Y:S01]  /*5430*/  MUFU.EX2 R156, R22 ;  /* 0x00000016009c7308 */ /* 0x0005220000000800 */
[----:B0-----:R-:W-:-:S07]  /*5440*/  FADD R2, R14, R2 ;  /* 0x000000020e027221 */ /* 0x001fce0000000000 */
[----:B------:R-:W0:Y:S01]  /*5450*/  MUFU.EX2 R13, R13 ;  /* 0x0000000d000d7308 */ /* 0x000e220000000800 */
[----:B-1----:R-:W-:Y:S01]  /*5460*/  FADD R2, R12, R2 ;  /* 0x000000020c027221 */ /* 0x002fe20000000000 */
[----:B--2---:R-:W-:-:S06]  /*5470*/  FMUL R22, R41, 1.4426950216293334961 ;  /* 0x3fb8aa3b29167820 */ /* 0x004fcc0000400000 */
[----:B------:R1:W2:Y:S01]  /*5480*/  MUFU.EX2 R160, R24 ;  /* 0x0000001800a07308 */ /* 0x0002a20000000800 */
[----:B----4-:R-:W-:-:S07]  /*5490*/  FADD R2, R156, R2 ;  /* 0x000000029c027221 */ /* 0x010fce0000000000 */
[----:B------:R4:W4:Y:S01]  /*54a0*/  MUFU.EX2 R155, R25 ;  /* 0x00000019009b7308 */ /* 0x0009220000000800 */
[----:B0-----:R-:W-:Y:S01]  /*54b0*/  FADD R2, R13, R2 ;  /* 0x000000020d027221 */ /* 0x001fe20000000000 */
[----:B-1----:R-:W-:-:S06]  /*54c0*/  FMUL R24, R45, 1.4426950216293334961 ;  /* 0x3fb8aa3b2d187820 */ /* 0x002fcc0000400000 */
[----:B------:R-:W0:Y:S01]  /*54d0*/  MUFU.EX2 R17, R17 ;  /* 0x0000001100117308 */ /* 0x000e220000000800 */
[----:B--2---:R-:W-:Y:S01]  /*54e0*/  FADD R2, R160, R2 ;  /* 0x00000002a0027221 */ /* 0x004fe20000000000 */
[----:B----4-:R-:W-:-:S06]  /*54f0*/  FMUL R25, R47, 1.4426950216293334961 ;  /* 0x3fb8aa3b2f197820 */ /* 0x010fcc0000400000 */
[----:B------:R-:W1:Y:S01]  /*5500*/  MUFU.EX2 R15, R15 ;  /* 0x0000000f000f7308 */ /* 0x000e620000000800 */
[----:B------:R-:W-:-:S07]  /*5510*/  FADD R41, R155, R2 ;  /* 0x000000029b297221 */ /* 0x000fce0000000000 */
[----:B------:R-:W2:Y:S01]  /*5520*/  MUFU.EX2 R159, R28 ;  /* 0x0000001c009f7308 */ /* 0x000ea20000000800 */
[----:B0-----:R-:W-:-:S07]  /*5530*/  FADD R41, R17, R41 ;  /* 0x0000002911297221 */ /* 0x001fce0000000000 */
[----:B------:R-:W0:Y:S08]  /*5540*/  MUFU.EX2 R16, R16 ;  /* 0x0000001000107308 */ /* 0x000e300000000800 */
[----:B------:R-:W4:Y:S08]  /*5550*/  MUFU.EX2 R163, R30 ;  /* 0x0000001e00a37308 */ /* 0x000f300000000800 */
[----:B------:R-:W0:Y:S08]  /*5560*/  MUFU.EX2 R158, R31 ;  /* 0x0000001f009e7308 */ /* 0x000e300000000800 */
[----:B------:R1:W-:Y:S08]  /*5570*/  MUFU.EX2 R166, R42 ;  /* 0x0000002a00a67308 */ /* 0x0003f00000000800 */
[----:B------:R-:W0:Y:S01]  /*5580*/  MUFU.EX2 R20, R20 ;  /* 0x0000001400147308 */ /* 0x000e220000000800 */
[----:B-1----:R-:W-:-:S07]  /*5590*/  FADD R42, R15, R41 ;  /* 0x000000290f2a7221 */ /* 0x002fce0000000000 */
[----:B------:R-:W-:Y:S01]  /*55a0*/  MUFU.EX2 R162, R34 ;  /* 0x0000002200a27308 */ /* 0x000fe20000000800 */
[----:B--2---:R-:W-:-:S07]  /*55b0*/  FADD R42, R159, R42 ;  /* 0x0000002a9f2a7221 */ /* 0x004fce0000000000 */
[----:B------:R1:W-:Y:S01]  /*55c0*/  MUFU.EX2 R150, R44 ;  /* 0x0000002c00967308 */ /* 0x0003e20000000800 */
[----:B0-----:R-:W-:-:S07]  /*55d0*/  FADD R43, R16, R42 ;  /* 0x0000002a102b7221 */ /* 0x001fce0000000000 */
[----:B------:R-:W-:Y:S01]  /*55e0*/  MUFU.EX2 R165, R36 ;  /* 0x0000002400a57308 */ /* 0x000fe20000000800 */
[----:B----4-:R-:W-:-:S07]  /*55f0*/  FADD R43, R163, R43 ;  /* 0x0000002ba32b7221 */ /* 0x010fce0000000000 */
[----:B------:R-:W-:Y:S08]  /*5600*/  MUFU.EX2 R164, R37 ;  /* 0x0000002500a47308 */ /* 0x000ff00000000800 */
[----:B------:R-:W-:Y:S08]  /*5610*/  MUFU.EX2 R161, R38 ;  /* 0x0000002600a17308 */ /* 0x000ff00000000800 */
[----:B------:R-:W-:Y:S08]  /*5620*/  MUFU.EX2 R21, R21 ;  /* 0x0000001500157308 */ /* 0x000ff00000000800 */
[----:B------:R-:W-:Y:S08]  /*5630*/  MUFU.EX2 R149, R46 ;  /* 0x0000002e00957308 */ /* 0x000ff00000000800 */
[----:B------:R-:W-:Y:S08]  /*5640*/  MUFU.EX2 R151, R40 ;  /* 0x0000002800977308 */ /* 0x000ff00000000800 */
[----:B------:R-:W-:Y:S08]  /*5650*/  MUFU.EX2 R23, R23 ;  /* 0x0000001700177308 */ /* 0x000ff00000000800 */
[----:B------:R-:W-:Y:S01]  /*5660*/  MUFU.EX2 R148, R48 ;  /* 0x0000003000947308 */ /* 0x000fe20000000800 */
[----:B------:R-:W-:Y:S01]  /*5670*/  PRMT R4, RZ, 0x7610, R4 ;  /* 0x00007610ff047816 */ /* 0x000fe20000000004 */
[----:B------:R-:W-:Y:S01]  /*5680*/  FMUL R52, R52, 1.4426950216293334961 ;  /* 0x3fb8aa3b34347820 */ /* 0x000fe20000400000 */
[----:B------:R-:W-:Y:S01]  /*5690*/  PRMT R6, RZ, 0x7610, R6 ;  /* 0x00007610ff067816 */ /* 0x000fe20000000006 */
[----:B------:R-:W-:-:S04]  /*56a0*/  FFMA R33, R63, UR17, -R0 ;  /* 0x000000113f217c23 */ /* 0x000fc80008000800 */
[----:B------:R-:W0:Y:S01]  /*56b0*/  MUFU.EX2 R18, R18 ;  /* 0x0000001200127308 */ /* 0x000e220000000800 */
[----:B-1----:R-:W-:Y:S01]  /*56c0*/  FADD R44, R158, R43 ;  /* 0x0000002b9e2c7221 */ /* 0x002fe20000000000 */
[----:B------:R-:W-:Y:S01]  /*56d0*/  PRMT R7, RZ, 0x7610, R7 ;  /* 0x00007610ff077816 */ /* 0x000fe20000000007 */
[----:B------:R-:W-:Y:S01]  /*56e0*/  FMUL R28, R53, 1.4426950216293334961 ;  /* 0x3fb8aa3b351c7820 */ /* 0x000fe20000400000 */
[----:B------:R-:W-:Y:S01]  /*56f0*/  LEA.HI.X.SX32 R179, R176, R135, 0x1, P6 ;  /* 0x00000087b0b37211 */ /* 0x000fe200030f0eff */
[----:B------:R-:W-:Y:S01]  /*5700*/  FMUL R54, R54, 1.4426950216293334961 ;  /* 0x3fb8aa3b36367820 */ /* 0x000fe20000400000 */
[----:B------:R-:W-:Y:S01]  /*5710*/  FMUL R29, R55, 1.4426950216293334961 ;  /* 0x3fb8aa3b371d7820 */ /* 0x000fe20000400000 */
[----:B------:R-:W-:Y:S01]  /*5720*/  FMUL R56, R56, 1.4426950216293334961 ;  /* 0x3fb8aa3b38387820 */ /* 0x000fe20000400000 */
[----:B------:R-:W1:Y:S01]  /*5730*/  MUFU.EX2 R19, R19 ;  /* 0x0000001300137308 */ /* 0x000e620000000800 */
[----:B------:R-:W-:Y:S01]  /*5740*/  FADD R44, R20, R44 ;  /* 0x0000002c142c7221 */ /* 0x000fe20000000000 */
[----:B------:R-:W-:Y:S01]  /*5750*/  FMUL R58, R58, 1.4426950216293334961 ;  /* 0x3fb8aa3b3a3a7820 */ /* 0x000fe20000400000 */
[----:B------:R-:W-:Y:S01]  /*5760*/  FMUL R142, R142, 1.4426950216293334961 ;  /* 0x3fb8aa3b8e8e7820 */ /* 0x000fe20000400000 */
[----:B------:R-:W-:Y:S01]  /*5770*/  FMUL R32, R61, 1.4426950216293334961 ;  /* 0x3fb8aa3b3d207820 */ /* 0x000fe20000400000 */
[----:B------:R-:W-:Y:S01]  /*5780*/  FMUL R141, R141, 1.4426950216293334961 ;  /* 0x3fb8aa3b8d8d7820 */ /* 0x000fe20000400000 */
[----:B------:R-:W-:-:S02]  /*5790*/  FMUL R64, R64, 1.4426950216293334961 ;  /* 0x3fb8aa3b40407820 */ /* 0x000fc40000400000 */
[----:B------:R-:W2:Y:S01]  /*57a0*/  MUFU.EX2 R22, R22 ;  /* 0x0000001600167308 */ /* 0x000ea20000000800 */
[----:B0-----:R-:W-:Y:S01]  /*57b0*/  FADD R45, R18, R44 ;  /* 0x0000002c122d7221 */ /* 0x001fe20000000000 */
[C---:B------:R-:W-:Y:S01]  /*57c0*/  SHF.L.U32 R36, R238.reuse, 0x4, RZ ;  /* 0x00000004ee247819 */ /* 0x040fe200000006ff */
[----:B------:R-:W4:Y:S01]  /*57d0*/  @P2 LDG.E.U16 R7, desc[UR28][R178.64] ;  /* 0x0000001cb2072981 */ /* 0x000f22000c1e1500 */
[----:B------:R-:W-:Y:S01]  /*57e0*/  SHF.L.U32 R37, R238, 0x3, RZ ;  /* 0x00000003ee257819 */ /* 0x000fe200000006ff */
[----:B------:R-:W-:Y:S01]  /*57f0*/  FADD R45, R162, R45 ;  /* 0x0000002da22d7221 */ /* 0x000fe20000000000 */
[----:B------:R-:W-:Y:S01]  /*5800*/  FMUL R30, R57, 1.4426950216293334961 ;  /* 0x3fb8aa3b391e7820 */ /* 0x000fe20000400000 */
[----:B------:R-:W-:Y:S01]  /*5810*/  FMUL R31, R59, 1.4426950216293334961 ;  /* 0x3fb8aa3b3b1f7820 */ /* 0x000fe20000400000 */
[----:B------:R-:W0:Y:S01]  /*5820*/  MUFU.EX2 R24, R24 ;  /* 0x0000001800187308 */ /* 0x000e220000000800 */
[----:B-1----:R-:W-:Y:S01]  /*5830*/  FADD R46, R19, R45 ;  /* 0x0000002d132e7221 */ /* 0x002fe20000000000 */
[----:B------:R-:W-:Y:S01]  /*5840*/  FMUL R33, R33, 1.4426950216293334961 ;  /* 0x3fb8aa3b21217820 */ /* 0x000fe20000400000 */
[----:B------:R-:W-:-:S02]  /*5850*/  FFMA R34, R65, UR17, -R0 ;  /* 0x0000001141227c23 */ /* 0x000fc40008000800 */
[----:B------:R-:W-:Y:S01]  /*5860*/  FADD R46, R165, R46 ;  /* 0x0000002ea52e7221 */ /* 0x000fe20000000000 */
[-C--:B------:R-:W-:Y:S02]  /*5870*/  LEA.HI.X.SX32 R181, R36, R135.reuse, 0x1, P5 ;  /* 0x0000008724b57211 */ /* 0x080fe400028f0eff */
[----:B------:R-:W-:Y:S01]  /*5880*/  LEA.HI.X.SX32 R183, R37, R135, 0x1, P4 ;  /* 0x0000008725b77211 */ /* 0x000fe200020f0eff */
[----:B------:R-:W-:Y:S01]  /*5890*/  FADD R47, R164, R46 ;  /* 0x0000002ea42f7221 */ /* 0x000fe20000000000 */
[----:B------:R-:W1:Y:S01]  /*58a0*/  MUFU.EX2 R25, R25 ;  /* 0x0000001900197308 */ /* 0x000e620000000800 */
[----:B------:R-:W3:Y:S02]  /*58b0*/  @P2 LDG.E.U16 R4, desc[UR28][R180.64] ;  /* 0x0000001cb4042981 */ /* 0x000ee4000c1e1500 */
[----:B------:R-:W-:Y:S02]  /*58c0*/  FADD R47, R161, R47 ;  /* 0x0000002fa12f7221 */ /* 0x000fe40000000000 */
[----:B------:R-:W3:Y:S02]  /*58d0*/  @P2 LDG.E.U16 R6, desc[UR28][R182.64] ;  /* 0x0000001cb6062981 */ /* 0x000ee4000c1e1500 */
[----:B------:R-:W-:Y:S01]  /*58e0*/  FADD R48, R21, R47 ;  /* 0x0000002f15307221 */ /* 0x000fe20000000000 */
[----:B------:R0:W-:Y:S03]  /*58f0*/  MUFU.EX2 R147, R50 ;  /* 0x0000003200937308 */ /* 0x0001e60000000800 */
[----:B------:R-:W-:-:S04]  /*5900*/  FADD R48, R151, R48 ;  /* 0x0000003097307221 */ /* 0x000fc80000000000 */
[----:B--2---:R-:W-:Y:S01]  /*5910*/  FADD R49, R22, R48 ;  /* 0x0000003016317221 */ /* 0x004fe20000000000 */
[----:B------:R-:W2:Y:S03]  /*5920*/  MUFU.EX2 R26, R26 ;  /* 0x0000001a001a7308 */ /* 0x000ea60000000800 */
[----:B------:R-:W-:-:S04]  /*5930*/  FADD R49, R166, R49 ;  /* 0x00000031a6317221 */ /* 0x000fc80000000000 */
[----:B0-----:R-:W-:Y:S01]  /*5940*/  FADD R50, R23, R49 ;  /* 0x0000003117327221 */ /* 0x001fe20000000000 */
[----:B------:R-:W0:Y:S03]  /*5950*/  MUFU.EX2 R27, R27 ;  /* 0x0000001b001b7308 */ /* 0x000e260000000800 */
[----:B------:R-:W-:-:S04]  /*5960*/  FADD R50, R150, R50 ;  /* 0x0000003296327221 */ /* 0x000fc80000000000 */
[----:B------:R-:W-:Y:S01]  /*5970*/  FADD R51, R24, R50 ;  /* 0x0000003218337221 */ /* 0x000fe20000000000 */
[----:B------:R1:W0:Y:S03]  /*5980*/  MUFU.EX2 R146, R52 ;  /* 0x0000003400927308 */ /* 0x0002260000000800 */
[----:B------:R-:W-:-:S05]  /*5990*/  FADD R51, R149, R51 ;  /* 0x0000003395337221 */ /* 0x000fca0000000000 */
[----:B------:R-:W0:Y:S01]  /*59a0*/  MUFU.EX2 R28, R28 ;  /* 0x0000001c001c7308 */ /* 0x000e220000000800 */
[----:B-1----:R-:W-:-:S04]  /*59b0*/  FADD R52, R25, R51 ;  /* 0x0000003319347221 */ /* 0x002fc80000000000 */
[----:B------:R-:W-:-:S03]  /*59c0*/  FADD R52, R148, R52 ;  /* 0x0000003494347221 */ /* 0x000fc60000000000 */
[----:B------:R0:W1:Y:S01]  /*59d0*/  MUFU.EX2 R145, R54 ;  /* 0x0000003600917308 */ /* 0x0000620000000800 */
[----:B--2---:R-:W-:-:S04]  /*59e0*/  FADD R53, R26, R52 ;  /* 0x000000341a357221 */ /* 0x004fc80000000000 */
[----:B------:R-:W-:-:S03]  /*59f0*/  FADD R53, R147, R53 ;  /* 0x0000003593357221 */ /* 0x000fc60000000000 */
[----:B------:R-:W2:Y:S01]  /*5a00*/  MUFU.EX2 R29, R29 ;  /* 0x0000001d001d7308 */ /* 0x000ea20000000800 */
[----:B0-----:R-:W-:-:S04]  /*5a10*/  FADD R54, R27, R53 ;  /* 0x000000351b367221 */ /* 0x001fc80000000000 */
[----:B------:R-:W-:-:S03]  /*5a20*/  FADD R54, R146, R54 ;  /* 0x0000003692367221 */ /* 0x000fc60000000000 */
[----:B------:R2:W0:Y:S01]  /*5a30*/  MUFU.EX2 R144, R56 ;  /* 0x0000003800907308 */ /* 0x0004220000000800 */
[----:B------:R-:W-:-:S07]  /*5a40*/  FADD R55, R28, R54 ;  /* 0x000000361c377221 */ /* 0x000fce0000000000 */
[----:B------:R-:W0:Y:S01]  /*5a50*/  MUFU.EX2 R30, R30 ;  /* 0x0000001e001e7308 */ /* 0x000e220000000800 */
[----:B-1----:R-:W-:-:S07]  /*5a60*/  FADD R55, R145, R55 ;  /* 0x0000003791377221 */ /* 0x002fce0000000000 */
[----:B------:R-:W1:Y:S01]  /*5a70*/  MUFU.EX2 R143, R58 ;  /* 0x0000003a008f7308 */ /* 0x000e620000000800 */
[----:B--2---:R-:W-:-:S07]  /*5a80*/  FADD R56, R29, R55 ;  /* 0x000000371d387221 */ /* 0x004fce0000000000 */
[----:B------:R-:W2:Y:S01]  /*5a90*/  MUFU.EX2 R31, R31 ;  /* 0x0000001f001f7308 */ /* 0x000ea20000000800 */
[----:B0-----:R-:W-:-:S07]  /*5aa0*/  FADD R56, R144, R56 ;  /* 0x0000003890387221 */ /* 0x001fce0000000000 */
[----:B------:R-:W0:Y:S01]  /*5ab0*/  MUFU.EX2 R142, R142 ;  /* 0x0000008e008e7308 */ /* 0x000e220000000800 */
[----:B------:R-:W-:-:S07]  /*5ac0*/  FADD R57, R30, R56 ;  /* 0x000000381e397221 */ /* 0x000fce0000000000 */
[----:B------:R-:W0:Y:S01]  /*5ad0*/  MUFU.EX2 R32, R32 ;  /* 0x0000002000207308 */ /* 0x000e220000000800 */
[----:B-1----:R-:W-:Y:S01]  /*5ae0*/  FADD R57, R143, R57 ;  /* 0x000000398f397221 */ /* 0x002fe20000000000 */
[----:B------:R-:W-:-:S06]  /*5af0*/  FMUL R34, R34, 1.4426950216293334961 ;  /* 0x3fb8aa3b22227820 */ /* 0x000fcc0000400000 */
[----:B------:R-:W1:Y:S01]  /*5b00*/  MUFU.EX2 R141, R141 ;  /* 0x0000008d008d7308 */ /* 0x000e620000000800 */
[----:B--2---:R-:W-:Y:S01]  /*5b10*/  FADD R58, R31, R57 ;  /* 0x000000391f3a7221 */ /* 0x004fe20000000000 */
[----:B------:R-:W-:-:S06]  /*5b20*/  FFMA R139, R66, UR17, -R0 ;  /* 0x00000011428b7c23 */ /* 0x000fcc0008000800 */
[----:B------:R-:W2:Y:S01]  /*5b30*/  MUFU.EX2 R33, R33 ;  /* 0x0000002100217308 */ /* 0x000ea20000000800 */
[----:B0-----:R-:W-:Y:S01]  /*5b40*/  FADD R58, R142, R58 ;  /* 0x0000003a8e3a7221 */ /* 0x001fe20000000000 */
[----:B------:R-:W-:Y:S01]  /*5b50*/  FMUL R139, R139, 1.4426950216293334961 ;  /* 0x3fb8aa3b8b8b7820 */ /* 0x000fe20000400000 */
[----:B------:R-:W-:-:S05]  /*5b60*/  FFMA R35, R67, UR17, -R0 ;  /* 0x0000001143237c23 */ /* 0x000fca0008000800 */
[----:B------:R-:W0:Y:S01]  /*5b70*/  MUFU.EX2 R140, R64 ;  /* 0x00000040008c7308 */ /* 0x000e220000000800 */
[----:B------:R-:W-:Y:S01]  /*5b80*/  FADD R59, R32, R58 ;  /* 0x0000003a203b7221 */ /* 0x000fe20000000000 */
[----:B------:R-:W-:Y:S01]  /*5b90*/  FMUL R35, R35, 1.4426950216293334961 ;  /* 0x3fb8aa3b23237820 */ /* 0x000fe20000400000 */
[----:B------:R-:W-:-:S05]  /*5ba0*/  FFMA R138, R68, UR17, -R0 ;  /* 0x00000011448a7c23 */ /* 0x000fca0008000800 */
[----:B------:R-:W0:Y:S01]  /*5bb0*/  MUFU.EX2 R34, R34 ;  /* 0x0000002200227308 */ /* 0x000e220000000800 */
[----:B-1----:R-:W-:Y:S01]  /*5bc0*/  FADD R59, R141, R59 ;  /* 0x0000003b8d3b7221 */ /* 0x002fe20000000000 */
[----:B------:R-:W-:Y:S01]  /*5bd0*/  FMUL R138, R138, 1.4426950216293334961 ;  /* 0x3fb8aa3b8a8a7820 */ /* 0x000fe20000400000 */
[----:B------:R-:W-:-:S05]  /*5be0*/  FFMA R69, R69, UR17, -R0 ;  /* 0x0000001145457c23 */ /* 0x000fca0008000800 */
[----:B------:R-:W1:Y:S01]  /*5bf0*/  MUFU.EX2 R139, R139 ;  /* 0x0000008b008b7308 */ /* 0x000e620000000800 */
[----:B--2---:R-:W-:Y:S01]  /*5c00*/  FADD R60, R33, R59 ;  /* 0x0000003b213c7221 */ /* 0x004fe20000000000 */
[----:B------:R-:W-:Y:S01]  /*5c10*/  FMUL R36, R69, 1.4426950216293334961 ;  /* 0x3fb8aa3b45247820 */ /* 0x000fe20000400000 */
[----:B------:R-:W-:-:S05]  /*5c20*/  FFMA R70, R70, UR17, -R0 ;  /* 0x0000001146467c23 */ /* 0x000fca0008000800 */
[----:B------:R-:W2:Y:S01]  /*5c30*/  MUFU.EX2 R35, R35 ;  /* 0x0000002300237308 */ /* 0x000ea20000000800 */
[----:B0-----:R-:W-:Y:S01]  /*5c40*/  FADD R60, R140, R60 ;  /* 0x0000003c8c3c7221 */ /* 0x001fe20000000000 */
[----:B------:R-:W-:Y:S01]  /*5c50*/  FFMA R71, R71, UR17, -R0 ;  /* 0x0000001147477c23 */ /* 0x000fe20008000800 */
[----:B------:R-:W-:-:S05]  /*5c60*/  FMUL R70, R70, 1.4426950216293334961 ;  /* 0x3fb8aa3b46467820 */ /* 0x000fca0000400000 */
[----:B------:R-:W0:Y:S01]  /*5c70*/  MUFU.EX2 R138, R138 ;  /* 0x0000008a008a7308 */ /* 0x000e220000000800 */
[----:B------:R-:W-:Y:S01]  /*5c80*/  FADD R61, R34, R60 ;  /* 0x0000003c223d7221 */ /* 0x000fe20000000000 */
[----:B------:R-:W-:Y:S01]  /*5c90*/  FMUL R37, R71, 1.4426950216293334961 ;  /* 0x3fb8aa3b47257820 */ /* 0x000fe20000400000 */
[----:B------:R-:W-:-:S05]  /*5ca0*/  FFMA R72, R72, UR17, -R0 ;  /* 0x0000001148487c23 */ /* 0x000fca0008000800 */
[----:B------:R-:W0:Y:S01]  /*5cb0*/  MUFU.EX2 R36, R36 ;  /* 0x0000002400247308 */ /* 0x000e220000000800 */
[----:B-1----:R-:W-:Y:S01]  /*5cc0*/  FADD R61, R139, R61 ;  /* 0x0000003d8b3d7221 */ /* 0x002fe20000000000 */
[----:B------:R-:W-:Y:S01]  /*5cd0*/  FFMA R73, R73, UR17, -R0 ;  /* 0x0000001149497c23 */ /* 0x000fe20008000800 */
[----:B------:R-:W-:-:S05]  /*5ce0*/  FMUL R72, R72, 1.4426950216293334961 ;  /* 0x3fb8aa3b48487820 */ /* 0x000fca0000400000 */
        /* <DEDUP_REMOVED lines=75> */
[--C-:B------:R-:W-:Y:S01]  /*61a0*/  FFMA R92, R92, UR17, -R0.reuse ;  /* 0x000000115c5c7c23 */ /* 0x100fe20008000800 */
[----:B---3--:R1:W-:Y:S04]  /*61b0*/  STS.U16 [R132+UR14+0x4000], R5 ;  /* 0x0040000584007988 */ /* 0x0083e8000800040e */
[----:B------:R-:W3:Y:S01]  /*61c0*/  MUFU.EX2 R52, R52 ;  /* 0x0000003400347308 */ /* 0x000ee20000000800 */
[----:B------:R-:W-:Y:S01]  /*61d0*/  FMUL R55, R92, 1.4426950216293334961 ;  /* 0x3fb8aa3b5c377820 */ /* 0x000fe20000400000 */
[----:B------:R-:W-:Y:S01]  /*61e0*/  FFMA R93, R93, UR17, -R0 ;  /* 0x000000115d5d7c23 */ /* 0x000fe20008000800 */
[----:B-1----:R-:W-:-:S05]  /*61f0*/  FADD R5, R49, R70 ;  /* 0x0000004631057221 */ /* 0x002fca0000000000 */
[----:B------:R-:W1:Y:S01]  /*6200*/  MUFU.EX2 R53, R53 ;  /* 0x0000003500357308 */ /* 0x000e620000000800 */
[----:B------:R-:W-:Y:S01]  /*6210*/  FMUL R56, R93, 1.4426950216293334961 ;  /* 0x3fb8aa3b5d387820 */ /* 0x000fe20000400000 */
[----:B--2---:R-:W-:Y:S01]  /*6220*/  FADD R5, R50, R5 ;  /* 0x0000000532057221 */ /* 0x004fe20000000000 */
[----:B------:R-:W-:-:S05]  /*6230*/  FFMA R94, R94, UR17, -R0 ;  /* 0x000000115e5e7c23 */ /* 0x000fca0008000800 */
[----:B------:R-:W2:Y:S01]  /*6240*/  MUFU.EX2 R54, R54 ;  /* 0x0000003600367308 */ /* 0x000ea20000000800 */
[----:B0-----:R-:W-:Y:S01]  /*6250*/  FADD R5, R51, R5 ;  /* 0x0000000533057221 */ /* 0x001fe20000000000 */
[----:B------:R-:W-:Y:S01]  /*6260*/  FMUL R57, R94, 1.4426950216293334961 ;  /* 0x3fb8aa3b5e397820 */ /* 0x000fe20000400000 */
[----:B------:R-:W-:-:S05]  /*6270*/  FFMA R95, R95, UR17, -R0 ;  /* 0x000000115f5f7c23 */ /* 0x000fca0008000800 */
[----:B------:R-:W0:Y:S01]  /*6280*/  MUFU.EX2 R55, R55 ;  /* 0x0000003700377308 */ /* 0x000e220000000800 */
[----:B---3--:R-:W-:Y:S01]  /*6290*/  FADD R73, R52, R5 ;  /* 0x0000000534497221 */ /* 0x008fe20000000000 */
[----:B------:R-:W-:Y:S01]  /*62a0*/  FMUL R58, R95, 1.4426950216293334961 ;  /* 0x3fb8aa3b5f3a7820 */ /* 0x000fe20000400000 */
[----:B------:R-:W-:-:S05]  /*62b0*/  FFMA R96, R96, UR17, -R0 ;  /* 0x0000001160607c23 */ /* 0x000fca0008000800 */
[----:B------:R-:W3:Y:S01]  /*62c0*/  MUFU.EX2 R56, R56 ;  /* 0x0000003800387308 */ /* 0x000ee20000000800 */
[----:B-1----:R-:W-:Y:S01]  /*62d0*/  FADD R73, R53, R73 ;  /* 0x0000004935497221 */ /* 0x002fe20000000000 */
[----:B------:R-:W-:Y:S01]  /*62e0*/  FMUL R59, R96, 1.4426950216293334961 ;  /* 0x3fb8aa3b603b7820 */ /* 0x000fe20000400000 */
[----:B------:R-:W-:-:S05]  /*62f0*/  FFMA R97, R97, UR17, -R0 ;  /* 0x0000001161617c23 */ /* 0x000fca0008000800 */
[----:B------:R-:W1:Y:S01]  /*6300*/  MUFU.EX2 R57, R57 ;  /* 0x0000003900397308 */ /* 0x000e620000000800 */
[----:B--2---:R-:W-:Y:S01]  /*6310*/  FADD R73, R54, R73 ;  /* 0x0000004936497221 */ /* 0x004fe20000000000 */
[----:B------:R-:W-:Y:S01]  /*6320*/  FMUL R60, R97, 1.4426950216293334961 ;  /* 0x3fb8aa3b613c7820 */ /* 0x000fe20000400000 */
[----:B------:R-:W-:Y:S01]  /*6330*/  FFMA R98, R98, UR17, -R0 ;  /* 0x0000001162627c23 */ /* 0x000fe20008000800 */
[----:B------:R-:W-:-:S04]  /*6340*/  F2FP.F16.F32.PACK_AB R9, R9, R11 ;  /* 0x0000000b0909723e */ /* 0x000fc800000000ff */
[----:B------:R-:W2:Y:S01]  /*6350*/  MUFU.EX2 R58, R58 ;  /* 0x0000003a003a7308 */ /* 0x000ea20000000800 */
[----:B0-----:R-:W-:Y:S01]  /*6360*/  FADD R11, R55, R73 ;  /* 0x00000049370b7221 */ /* 0x001fe20000000000 */
[----:B------:R-:W-:Y:S01]  /*6370*/  FMUL R61, R98, 1.4426950216293334961 ;  /* 0x3fb8aa3b623d7820 */ /* 0x000fe20000400000 */
[----:B------:R-:W-:-:S05]  /*6380*/  FFMA R99, R99, UR17, -R0 ;  /* 0x0000001163637c23 */ /* 0x000fca0008000800 */
[----:B------:R-:W0:Y:S01]  /*6390*/  MUFU.EX2 R59, R59 ;  /* 0x0000003b003b7308 */ /* 0x000e220000000800 */
[----:B---3--:R-:W-:Y:S01]  /*63a0*/  FADD R74, R56, R11 ;  /* 0x0000000b384a7221 */ /* 0x008fe20000000000 */
[----:B------:R-:W-:Y:S01]  /*63b0*/  FMUL R62, R99, 1.4426950216293334961 ;  /* 0x3fb8aa3b633e7820 */ /* 0x000fe20000400000 */
[----:B------:R-:W-:Y:S01]  /*63c0*/  FFMA R100, R100, UR17, -R0 ;  /* 0x0000001164647c23 */ /* 0x000fe20008000800 */
[----:B------:R-:W-:-:S04]  /*63d0*/  F2FP.F16.F32.PACK_AB R12, R12, R14 ;  /* 0x0000000e0c0c723e */ /* 0x000fc800000000ff */
        /* <DEDUP_REMOVED lines=31> */
[----:B---3--:R-:W-:Y:S01]  /*65d0*/  FADD R78, R64, R78 ;  /* 0x0000004e404e7221 */ /* 0x008fe20000000000 */
[----:B------:R-:W-:Y:S01]  /*65e0*/  FFMA R108, R108, UR17, -R0 ;  /* 0x000000116c6c7c23 */ /* 0x000fe20008000800 */
[----:B------:R-:W-:-:S05]  /*65f0*/  FMUL R107, R107, 1.4426950216293334961 ;  /* 0x3fb8aa3b6b6b7820 */ /* 0x000fca0000400000 */
        /* <DEDUP_REMOVED lines=45> */
[----:B---3--:R-:W-:Y:S01]  /*68d0*/  FADD R84, R76, R83 ;  /* 0x000000534c547221 */ /* 0x008fe20000000000 */
[----:B------:R-:W-:Y:S01]  /*68e0*/  FMUL R82, R119, 1.4426950216293334961 ;  /* 0x3fb8aa3b77527820 */ /* 0x000fe20000400000 */
[--C-:B------:R-:W-:Y:S01]  /*68f0*/  FFMA R121, R121, UR17, -R0.reuse ;  /* 0x0000001179797c23 */ /* 0x100fe20008000800 */
[----:B------:R-:W-:-:S04]  /*6900*/  FFMA R120, R120, UR17, -R0 ;  /* 0x0000001178787c23 */ /* 0x000fc80008000800 */
[----:B------:R-:W3:Y:S01]  /*6910*/  MUFU.EX2 R80, R117 ;  /* 0x0000007500507308 */ /* 0x000ee20000000800 */
[----:B-1----:R-:W-:Y:S01]  /*6920*/  FADD R85, R77, R84 ;  /* 0x000000544d557221 */ /* 0x002fe20000000000 */
[----:B------:R-:W-:Y:S01]  /*6930*/  F2FP.F16.F32.PACK_AB R41, R42, R41 ;  /* 0x000000292a29723e */ /* 0x000fe200000000ff */
[----:B------:R-:W-:Y:S01]  /*6940*/  FMUL R83, R121, 1.4426950216293334961 ;  /* 0x3fb8aa3b79537820 */ /* 0x000fe20000400000 */
[----:B------:R-:W-:-:S04]  /*6950*/  F2FP.F16.F32.PACK_AB R42, R44, R43 ;  /* 0x0000002b2c2a723e */ /* 0x000fc800000000ff */
[----:B------:R-:W1:Y:S01]  /*6960*/  MUFU.EX2 R81, R118 ;  /* 0x0000007600517308 */ /* 0x000e620000000800 */
[----:B------:R-:W-:Y:S01]  /*6970*/  FMUL R120, R120, 1.4426950216293334961 ;  /* 0x3fb8aa3b78787820 */ /* 0x000fe20000400000 */
[----:B------:R-:W-:Y:S01]  /*6980*/  F2FP.F16.F32.PACK_AB R43, R46, R45 ;  /* 0x0000002d2e2b723e */ /* 0x000fe200000000ff */
[----:B--2---:R-:W-:Y:S01]  /*6990*/  FADD R46, R78, R85 ;  /* 0x000000554e2e7221 */ /* 0x004fe20000000000 */
[----:B------:R-:W-:-:S04]  /*69a0*/  F2FP.F16.F32.PACK_AB R40, R2, R40 ;  /* 0x000000280228723e */ /* 0x000fc800000000ff */
[----:B------:R-:W2:Y:S01]  /*69b0*/  MUFU.EX2 R82, R82 ;  /* 0x0000005200527308 */ /* 0x000ea20000000800 */
[----:B------:R-:W-:Y:S01]  /*69c0*/  F2FP.F16.F32.PACK_AB R44, R48, R47 ;  /* 0x0000002f302c723e */ /* 0x000fe200000000ff */
[----:B0-----:R-:W-:Y:S01]  /*69d0*/  FADD R47, R79, R46 ;  /* 0x0000002e4f2f7221 */ /* 0x001fe20000000000 */
[----:B------:R-:W-:-:S05]  /*69e0*/  F2FP.F16.F32.PACK_AB R45, R50, R49 ;  /* 0x00000031322d723e */ /* 0x000fca00000000ff */
[----:B------:R-:W0:Y:S01]  /*69f0*/  MUFU.EX2 R2, R120 ;  /* 0x0000007800027308 */ /* 0x000e220000000800 */
[----:B---3--:R-:W-:-:S07]  /*6a00*/  FADD R50, R80, R47 ;  /* 0x0000002f50327221 */ /* 0x008fce0000000000 */
[----:B------:R-:W3:Y:S01]  /*6a10*/  MUFU.EX2 R83, R83 ;  /* 0x0000005300537308 */ /* 0x000ee20000000800 */
[----:B------:R-:W-:Y:S01]  /*6a20*/  F2FP.F16.F32.PACK_AB R46, R52, R51 ;  /* 0x00000033342e723e */ /* 0x000fe200000000ff */
[----:B------:R0:W-:Y:S01]  /*6a30*/  STS.U16 [R132+UR14+0x4800], R4 ;  /* 0x0048000484007988 */ /* 0x0001e2000800040e */
[----:B-1----:R-:W-:Y:S01]  /*6a40*/  FADD R51, R81, R50 ;  /* 0x0000003251337221 */ /* 0x002fe20000000000 */
[----:B------:R-:W-:Y:S02]  /*6a50*/  F2FP.F16.F32.PACK_AB R5, R171, R173 ;  /* 0x000000adab05723e */ /* 0x000fe400000000ff */
[----:B------:R1:W-:Y:S01]  /*6a60*/  STS.U16 [R132+UR14+0x4400], R6 ;  /* 0x0044000684007988 */ /* 0x0003e2000800040e */
[----:B------:R-:W-:-:S03]  /*6a70*/  F2FP.F16.F32.PACK_AB R8, R8, R167 ;  /* 0x000000a70808723e */ /* 0x000fc600000000ff */
[----:B----4-:R4:W-:Y:S01]  /*6a80*/  STS.U16 [R132+UR14+0x4c00], R7 ;  /* 0x004c000784007988 */ /* 0x0109e2000800040e */
[----:B0-----:R-:W-:-:S03]  /*6a90*/  F2FP.F16.F32.PACK_AB R4, R172, R174 ;  /* 0x000000aeac04723e */ /* 0x001fc600000000ff */
[----:B------:R-:W-:Y:S01]  /*6aa0*/  STL.64 [R1+0xc0], R182 ;  /* 0x0000c0b601007387 */ /* 0x000fe20000100a00 */
[----:B------:R-:W-:Y:S02]  /*6ab0*/  F2FP.F16.F32.PACK_AB R48, R56, R55 ;  /* 0x000000373830723e */ /* 0x000fe400000000ff */
[----:B-1----:R-:W-:Y:S01]  /*6ac0*/  F2FP.F16.F32.PACK_AB R6, R169, R170 ;  /* 0x000000aaa906723e */ /* 0x002fe200000000ff */
[----:B------:R-:W-:Y:S01]  /*6ad0*/  STL.64 [R1+0xb8], R180 ;  /* 0x0000b8b401007387 */ /* 0x000fe20000100a00 */
[----:B----4-:R-:W-:Y:S01]  /*6ae0*/  F2FP.F16.F32.PACK_AB R7, R152, R168 ;  /* 0x000000a89807723e */ /* 0x010fe200000000ff */
[----:B--2---:R-:W-:Y:S01]  /*6af0*/  FADD R55, R82, R51 ;  /* 0x0000003352377221 */ /* 0x004fe20000000000 */
[----:B------:R-:W-:Y:S01]  /*6b00*/  F2FP.F16.F32.PACK_AB R10, R10, R154 ;  /* 0x0000009a0a0a723e */ /* 0x000fe200000000ff */
[----:B------:R-:W-:Y:S01]  /*6b10*/  STL.64 [R1+0xb0], R178 ;  /* 0x0000b0b201007387 */ /* 0x000fe20000100a00 */
[----:B------:R-:W-:Y:S02]  /*6b20*/  F2FP.F16.F32.PACK_AB R11, R153, R157 ;  /* 0x0000009d990b723e */ /* 0x000fe400000000ff */
[----:B------:R-:W-:Y:S01]  /*6b30*/  F2FP.F16.F32.PACK_AB R13, R13, R156 ;  /* 0x0000009c0d0d723e */ /* 0x000fe200000000ff */
[----:B------:R-:W-:Y:S01]  /*6b40*/  STL.64 [R1+0x2e8], R4 ;  /* 0x0002e80401007387 */ /* 0x000fe20000100a00 */
[----:B------:R-:W-:-:S02]  /*6b50*/  F2FP.F16.F32.PACK_AB R14, R155, R160 ;  /* 0x000000a09b0e723e */ /* 0x000fc400000000ff */
[----:B------:R-:W-:Y:S01]  /*6b60*/  F2FP.F16.F32.PACK_AB R16, R16, R159 ;  /* 0x0000009f1010723e */ /* 0x000fe200000000ff */
[----:B------:R-:W-:Y:S01]  /*6b70*/  STL.64 [R1+0x2f0], R6 ;  /* 0x0002f00601007387 */ /* 0x000fe20000100a00 */
[----:B------:R-:W-:Y:S02]  /*6b80*/  F2FP.F16.F32.PACK_AB R17, R158, R163 ;  /* 0x000000a39e11723e */ /* 0x000fe400000000ff */
[----:B------:R-:W-:Y:S01]  /*6b90*/  F2FP.F16.F32.PACK_AB R49, R58, R57 ;  /* 0x000000393a31723e */ /* 0x000fe200000000ff */
[----:B------:R0:W-:Y:S01]  /*6ba0*/  STL.64 [R1+0x2f8], R8 ;  /* 0x0002f80801007387 */ /* 0x0001e20000100a00 */
[----:B------:R-:W-:Y:S01]  /*6bb0*/  F2FP.F16.F32.PACK_AB R51, R62, R61 ;  /* 0x0000003d3e33723e */ /* 0x000fe200000000ff */
[----:B------:R-:W-:Y:S01]  /*6bc0*/  FADD R58, R2, R55 ;  /* 0x00000037023a7221 */ /* 0x000fe20000000000 */
[----:B---3--:R-:W-:Y:S01]  /*6bd0*/  F2FP.F16.F32.PACK_AB R62, R83, R2 ;  /* 0x00000002533e723e */ /* 0x008fe200000000ff */
[----:B------:R-:W-:Y:S01]  /*6be0*/  STL.64 [R1+0x300], R10 ;  /* 0x0003000a01007387 */ /* 0x000fe20000100a00 */
[----:B------:R-:W-:-:S02]  /*6bf0*/  SHF.L.U32 R2, R238, 0x1, RZ ;  /* 0x00000001ee027819 */ /* 0x000fc400000006ff */
[----:B------:R-:W-:Y:S01]  /*6c00*/  F2FP.F16.F32.PACK_AB R47, R54, R53 ;  /* 0x00000035362f723e */ /* 0x000fe200000000ff */
[----:B------:R-:W-:Y:S01]  /*6c10*/  STL.64 [R1+0x308], R12 ;  /* 0x0003080c01007387 */ /* 0x000fe20000100a00 */
[----:B------:R-:W-:Y:S01]  /*6c20*/  F2FP.F16.F32.PACK_AB R53, R66, R65 ;  /* 0x000000414235723e */ /* 0x000fe200000000ff */
[----:B------:R-:W-:Y:S02]  /*6c30*/  IMAD R65, R238, 0x6, RZ ;  /* 0x00000006ee417824 */ /* 0x000fe400078e02ff */
[----:B------:R-:W-:Y:S01]  /*6c40*/  STL.64 [R1+0x310], R14 ;  /* 0x0003100e01007387 */ /* 0x000fe20000100a00 */
[----:B------:R-:W-:-:S03]  /*6c50*/  FFMA R122, R122, UR17, -R0 ;  /* 0x000000117a7a7c23 */ /* 0x000fc60008000800 */
[----:B------:R1:W-:Y:S01]  /*6c60*/  STL.64 [R1+0x318], R16 ;  /* 0x0003181001007387 */ /* 0x0003e20000100a00 */
[----:B------:R-:W-:Y:S01]  /*6c70*/  F2FP.F16.F32.PACK_AB R54, R68, R67 ;  /* 0x000000434436723e */ /* 0x000fe200000000ff */
[C---:B------:R-:W-:Y:S01]  /*6c80*/  IMAD R66, R238.reuse, 0xa, RZ ;  /* 0x0000000aee427824 */ /* 0x040fe200078e02ff */
[----:B0-----:R-:W-:Y:S01]  /*6c90*/  LEA R8, P6, R238, R134, 0x2 ;  /* 0x00000086ee087211 */ /* 0x001fe200078c10ff */
[----:B------:R-:W-:Y:S01]  /*6ca0*/  FMUL R84, R122, 1.4426950216293334961 ;  /* 0x3fb8aa3b7a547820 */ /* 0x000fe20000400000 */
[C---:B------:R-:W-:Y:S01]  /*6cb0*/  LEA R89, R238.reuse, R238, 0x1 ;  /* 0x000000eeee597211 */ /* 0x040fe200078e08ff */
[----:B------:R-:W-:Y:S01]  /*6cc0*/  IMAD R67, R238, 0xc, RZ ;  /* 0x0000000cee437824 */ /* 0x000fe200078e02ff */
[-C--:B------:R-:W-:Y:S02]  /*6cd0*/  IADD3 R130, P5, PT, R65, R134.reuse, RZ ;  /* 0x0000008641827210 */ /* 0x080fe40007fbe0ff */
[----:B-1----:R-:W-:Y:S01]  /*6ce0*/  IADD3 R16, P4, PT, R2, R134, RZ ;  /* 0x0000008602107210 */ /* 0x002fe20007f9e0ff */
[C---:B------:R-:W-:Y:S01]  /*6cf0*/  IMAD R68, R238.reuse, 0xe, RZ ;  /* 0x0000000eee447824 */ /* 0x040fe200078e02ff */
[----:B------:R-:W-:-:S02]  /*6d00*/  SHF.L.U32 R90, R238, 0x2, RZ ;  /* 0x00000002ee5a7819 */ /* 0x000fc400000006ff */
[C---:B------:R-:W-:Y:S02]  /*6d10*/  LEA.HI.X.SX32 R17, R238.reuse, R135, 0x1, P4 ;  /* 0x00000087ee117211 */ /* 0x040fe400020f0eff */
[----:B------:R-:W-:Y:S02]  /*6d20*/  LEA R126, P4, R238, R134, 0x3 ;  /* 0x00000086ee7e7211 */ /* 0x000fe400078818ff */
[----:B------:R-:W-:Y:S01]  /*6d30*/  F2FP.F16.F32.PACK_AB R55, R70, R69 ;  /* 0x000000454637723e */ /* 0x000fe200000000ff */
[----:B------:R-:W-:Y:S01]  /*6d40*/  IMAD R69, R238, 0x12, RZ ;  /* 0x00000012ee457824 */ /* 0x000fe200078e02ff */
[----:B------:R-:W-:Y:S01]  /*6d50*/  LEA.HI.X.SX32 R9, R2, R135, 0x1, P6 ;  /* 0x0000008702097211 */ /* 0x000fe200030f0eff */
[C---:B------:R-:W-:Y:S01]  /*6d60*/  IMAD R70, R238.reuse, 0x14, RZ ;  /* 0x00000014ee467824 */ /* 0x040fe200078e02ff */
[----:B------:R-:W-:Y:S02]  /*6d70*/  LEA R91, R238, R238, 0x2 ;  /* 0x000000eeee5b7211 */ /* 0x000fe400078e10ff */
[----:B------:R-:W-:-:S02]  /*6d80*/  IADD3 R210, P6, PT, R66, R134, RZ ;  /* 0x0000008642d27210 */ /* 0x000fc40007fde0ff */
[----:B------:R-:W-:Y:S01]  /*6d90*/  LEA.HI.X.SX32 R131, R89, R135, 0x1, P5 ;  /* 0x0000008759837211 */ /* 0x000fe200028f0eff */
[----:B------:R-:W0:Y:S01]  /*6da0*/  MUFU.EX2 R84, R84 ;  /* 0x0000005400547308 */ /* 0x000e220000000800 */
[----:B------:R-:W-:Y:S01]  /*6db0*/  F2FP.F16.F32.PACK_AB R56, R72, R71 ;  /* 0x000000474838723e */ /* 0x000fe200000000ff */
[----:B------:R-:W-:Y:S01]  /*6dc0*/  IMAD R71, R238, 0x16, RZ ;  /* 0x00000016ee477824 */ /* 0x000fe200078e02ff */
[----:B------:R-:W-:Y:S02]  /*6dd0*/  IADD3 R204, P5, PT, R67, R134, RZ ;  /* 0x0000008643cc7210 */ /* 0x000fe40007fbe0ff */
[----:B------:R-:W-:Y:S02]  /*6de0*/  LEA.HI.X.SX32 R127, R90, R135, 0x1, P4 ;  /* 0x000000875a7f7211 */ /* 0x000fe400020f0eff */
[----:B------:R-:W-:Y:S02]  /*6df0*/  LEA R92, R238, -R238, 0x3 ;  /* 0x800000eeee5c7211 */ /* 0x000fe400078e18ff */
[----:B------:R-:W-:-:S02]  /*6e00*/  IADD3 R198, P4, PT, R68, R134, RZ ;  /* 0x0000008644c67210 */ /* 0x000fc40007f9e0ff */
[-C--:B------:R-:W-:Y:S01]  /*6e10*/  LEA.HI.X.SX32 R211, R91, R135.reuse, 0x1, P6 ;  /* 0x000000875bd37211 */ /* 0x080fe200030f0eff */
[----:B------:R-:W-:Y:S01]  /*6e20*/  IMAD R72, R238, 0x1a, RZ ;  /* 0x0000001aee487824 */ /* 0x000fe200078e02ff */
[----:B------:R-:W-:Y:S01]  /*6e30*/  F2FP.F16.F32.PACK_AB R38, R38, R136 ;  /* 0x000000882626723e */ /* 0x000fe200000000ff */
[C---:B------:R-:W-:Y:S01]  /*6e40*/  IMAD R136, R238.reuse, 0xb, RZ ;  /* 0x0000000bee887824 */ /* 0x040fe200078e02ff */
[----:B------:R-:W-:Y:S02]  /*6e50*/  LEA R93, R238, R238, 0x3 ;  /* 0x000000eeee5d7211 */ /* 0x000fe400078e18ff */
[-C--:B------:R-:W-:Y:S02]  /*6e60*/  IADD3 R14, P6, PT, R69, R134.reuse, RZ ;  /* 0x00000086450e7210 */ /* 0x080fe40007fde0ff */
[----:B------:R-:W-:Y:S02]  /*6e70*/  LEA.HI.X.SX32 R205, R65, R135, 0x1, P5 ;  /* 0x0000008741cd7211 */ /* 0x000fe400028f0eff */
[----:B------:R-:W-:Y:S01]  /*6e80*/  F2FP.F16.F32.PACK_AB R57, R74, R73 ;  /* 0x000000494a39723e */ /* 0x000fe200000000ff */
[----:B------:R-:W-:Y:S01]  /*6e90*/  IMAD R73, R238, 0x1c, RZ ;  /* 0x0000001cee497824 */ /* 0x000fe200078e02ff */
[----:B------:R-:W-:-:S02]  /*6ea0*/  IADD3 R6, P5, PT, R70, R134, RZ ;  /* 0x0000008646067210 */ /* 0x000fc40007fbe0ff */
[----:B------:R-:W-:Y:S02]  /*6eb0*/  LEA.HI.X.SX32 R199, R92, R135, 0x1, P4 ;  /* 0x000000875cc77211 */ /* 0x000fe400020f0eff */
[-C--:B------:R-:W-:Y:S01]  /*6ec0*/  IADD3 R128, P4, PT, R71, R134.reuse, RZ ;  /* 0x0000008647807210 */ /* 0x080fe20007f9e0ff */
[----:B------:R-:W-:Y:S01]  /*6ed0*/  FADD R61, R83, R58 ;  /* 0x0000003a533d7221 */ /* 0x000fe20000000000 */
[----:B------:R-:W-:Y:S01]  /*6ee0*/  F2FP.F16.F32.PACK_AB R37, R37, R137 ;  /* 0x000000892525723e */ /* 0x000fe200000000ff */
[C---:B------:R-:W-:Y:S01]  /*6ef0*/  IMAD R137, R238.reuse, 0xd, RZ ;  /* 0x0000000dee897824 */ /* 0x040fe200078e02ff */
[----:B------:R-:W-:Y:S01]  /*6f00*/  LEA.HI.X.SX32 R15, R93, R135, 0x1, P6 ;  /* 0x000000875d0f7211 */ /* 0x000fe200030f0eff */
[----:B------:R-:W-:Y:S01]  /*6f10*/  IMAD R74, R238, 0x1e, RZ ;  /* 0x0000001eee4a7824 */ /* 0x000fe200078e02ff */
[----:B------:R-:W-:Y:S01]  /*6f20*/  F2FP.F16.F32.PACK_AB R58, R76, R75 ;  /* 0x0000004b4c3a723e */ /* 0x000fe200000000ff */
[----:B------:R-:W-:Y:S01]  /*6f30*/  FFMA R123, R123, UR17, -R0 ;  /* 0x000000117b7b7c23 */ /* 0x000fe20008000800 */
[-C--:B------:R-:W-:Y:S01]  /*6f40*/  IADD3 R124, P6, PT, R176, R134.reuse, RZ ;  /* 0x00000086b07c7210 */ /* 0x080fe20007fde0ff */
[----:B------:R-:W-:Y:S01]  /*6f50*/  IMAD R75, R238, 0x22, RZ ;  /* 0x00000022ee4b7824 */ /* 0x000fe200078e02ff */
[----:B------:R-:W-:Y:S01]  /*6f60*/  LEA.HI.X.SX32 R7, R66, R135, 0x1, P5 ;  /* 0x0000008742077211 */ /* 0x000fe200028f0eff */
[----:B------:R-:W-:Y:S01]  /*6f70*/  IMAD R76, R238, 0x24, RZ ;  /* 0x00000024ee4c7824 */ /* 0x000fe200078e02ff */
[----:B------:R-:W-:-:S02]  /*6f80*/  IADD3 R208, P5, PT, R72, R134, RZ ;  /* 0x0000008648d07210 */ /* 0x000fc40007fbe0ff */
[----:B------:R-:W-:Y:S02]  /*6f90*/  LEA.HI.X.SX32 R129, R136, R135, 0x1, P4 ;  /* 0x0000008788817211 */ /* 0x000fe400020f0eff */
[----:B------:R-:W-:Y:S02]  /*6fa0*/  IADD3 R202, P4, PT, R73, R134, RZ ;  /* 0x0000008649ca7210 */ /* 0x000fe40007f9e0ff */
[----:B------:R-:W-:Y:S01]  /*6fb0*/  F2FP.F16.F32.PACK_AB R50, R60, R59 ;  /* 0x0000003b3c32723e */ /* 0x000fe200000000ff */
[----:B------:R-:W-:Y:S01]  /*6fc0*/  FMUL R123, R123, 1.4426950216293334961 ;  /* 0x3fb8aa3b7b7b7820 */ /* 0x000fe20000400000 */
[----:B------:R-:W-:Y:S01]  /*6fd0*/  F2FP.F16.F32.PACK_AB R36, R36, R138 ;  /* 0x0000008a2424723e */ /* 0x000fe200000000ff */
[----:B------:R1:W-:Y:S01]  /*6fe0*/  STL.64 [R1+0xa8], R16 ;  /* 0x0000a81001007387 */ /* 0x0003e20000100a00 */
[----:B------:R-:W-:Y:S01]  /*6ff0*/  F2FP.F16.F32.PACK_AB R59, R78, R77 ;  /* 0x0000004d4e3b723e */ /* 0x000fe200000000ff */
[C---:B------:R-:W-:Y:S01]  /*7000*/  IMAD R77, R238.reuse, 0x26, RZ ;  /* 0x00000026ee4d7824 */ /* 0x040fe200078e02ff */
[----:B------:R-:W-:Y:S01]  /*7010*/  LEA.HI.X.SX32 R125, R67, R135, 0x1, P6 ;  /* 0x00000087437d7211 */ /* 0x000fe200030f0eff */
[C---:B------:R-:W-:Y:S01]  /*7020*/  IMAD R78, R238.reuse, 0x28, RZ ;  /* 0x00000028ee4e7824 */ /* 0x040fe200078e02ff */
[----:B------:R-:W-:Y:S01]  /*7030*/  F2FP.F16.F32.PACK_AB R35, R35, R139 ;  /* 0x0000008b2323723e */ /* 0x000fe200000000ff */
[----:B------:R-:W-:Y:S01]  /*7040*/  STL.64 [R1+0xa0], R8 ;  /* 0x0000a00801007387 */ /* 0x000fe20000100a00 */
[----:B------:R-:W-:-:S02]  /*7050*/  LEA R138, R238, -R238, 0x4 ;  /* 0x800000eeee8a7211 */ /* 0x000fc400078e20ff */
[----:B------:R-:W-:Y:S02]  /*7060*/  IADD3 R196, P6, PT, R74, R134, RZ ;  /* 0x000000864ac47210 */ /* 0x000fe40007fde0ff */
[----:B------:R-:W-:Y:S01]  /*7070*/  LEA.HI.X.SX32 R209, R137, R135, 0x1, P5 ;  /* 0x0000008789d17211 */ /* 0x000fe200028f0eff */
[----:B------:R-:W-:Y:S01]  /*7080*/  STL.64 [R1+0x98], R130 ;  /* 0x0000988201007387 */ /* 0x000fe20000100a00 */
[----:B------:R-:W-:Y:S01]  /*7090*/  F2FP.F16.F32.PACK_AB R60, R80, R79 ;  /* 0x0000004f503c723e */ /* 0x000fe200000000ff */
[C---:B------:R-:W-:Y:S01]  /*70a0*/  IMAD R79, R238.reuse, 0x2a, RZ ;  /* 0x0000002aee4f7824 */ /* 0x040fe200078e02ff */
[----:B------:R-:W-:Y:S02]  /*70b0*/  LEA R139, R238, R238, 0x4 ;  /* 0x000000eeee8b7211 */ /* 0x000fe400078e20ff */
[-C--:B------:R-:W-:Y:S02]  /*70c0*/  IADD3 R12, P5, PT, R75, R134.reuse, RZ ;  /* 0x000000864b0c7210 */ /* 0x080fe40007fbe0ff */
[----:B------:R-:W-:Y:S01]  /*70d0*/  LEA.HI.X.SX32 R203, R68, R135, 0x1, P4 ;  /* 0x0000008744cb7211 */ /* 0x000fe200020f0eff */
[----:B------:R-:W-:Y:S01]  /*70e0*/  STL.64 [R1+0x90], R126 ;  /* 0x0000907e01007387 */ /* 0x000fe20000100a00 */
[----:B------:R-:W-:-:S02]  /*70f0*/  IADD3 R4, P4, PT, R76, R134, RZ ;  /* 0x000000864c047210 */ /* 0x000fc40007f9e0ff */
[----:B------:R-:W-:Y:S01]  /*7100*/  F2FP.F16.F32.PACK_AB R34, R34, R140 ;  /* 0x0000008c2222723e */ /* 0x000fe200000000ff */
[----:B------:R-:W-:Y:S01]  /*7110*/  IMAD R140, R238, 0x13, RZ ;  /* 0x00000013ee8c7824 */ /* 0x000fe200078e02ff */
[----:B------:R-:W-:Y:S01]  /*7120*/  F2FP.F16.F32.PACK_AB R52, R64, R63 ;  /* 0x0000003f4034723e */ /* 0x000fe200000000ff */
[----:B0-----:R-:W-:Y:S01]  /*7130*/  FADD R64, R84, R61 ;  /* 0x0000003d54407221 */ /* 0x001fe20000000000 */
[----:B------:R-:W-:Y:S01]  /*7140*/  STL.64 [R1+0x88], R210 ;  /* 0x000088d201007387 */ /* 0x000fe20000100a00 */
[----:B------:R-:W-:Y:S01]  /*7150*/  LEA.HI.X.SX32 R197, R138, R135, 0x1, P6 ;  /* 0x000000878ac57211 */ /* 0x000fe200030f0eff */
[----:B------:R-:W-:Y:S01]  /*7160*/  IMAD R80, R238, 0x2c, RZ ;  /* 0x0000002cee507824 */ /* 0x000fe200078e02ff */
[----:B------:R-:W-:Y:S01]  /*7170*/  F2FP.F16.F32.PACK_AB R33, R33, R141 ;  /* 0x0000008d2121723e */ /* 0x000fe200000000ff */
[----:B------:R-:W-:Y:S01]  /*7180*/  STL.64 [R1+0x80], R204 ;  /* 0x000080cc01007387 */ /* 0x000fe20000100a00 */
[----:B------:R-:W-:Y:S01]  /*7190*/  F2FP.F16.F32.PACK_AB R61, R82, R81 ;  /* 0x00000051523d723e */ /* 0x000fe200000000ff */
[----:B------:R-:W0:Y:S01]  /*71a0*/  MUFU.EX2 R123, R123 ;  /* 0x0000007b007b7308 */ /* 0x000e220000000800 */
[-C--:B------:R-:W-:Y:S01]  /*71b0*/  IADD3 R66, P6, PT, R77, R134.reuse, RZ ;  /* 0x000000864d427210 */ /* 0x080fe20007fde0ff */
[C---:B------:R-:W-:Y:S01]  /*71c0*/  IMAD R141, R238.reuse, 0x15, RZ ;  /* 0x00000015ee8d7824 */ /* 0x040fe200078e02ff */
[-C--:B------:R-:W-:Y:S01]  /*71d0*/  LEA.HI.X.SX32 R13, R139, R135.reuse, 0x1, P5 ;  /* 0x000000878b0d7211 */ /* 0x080fe200028f0eff */
[----:B------:R-:W-:Y:S01]  /*71e0*/  IMAD R81, R238, 0x2e, RZ ;  /* 0x0000002eee517824 */ /* 0x000fe200078e02ff */
[----:B------:R-:W-:Y:S01]  /*71f0*/  STL.64 [R1+0x78], R198 ;  /* 0x000078c601007387 */ /* 0x000fe20000100a00 */
[-C--:B------:R-:W-:Y:S01]  /*7200*/  IADD3 R212, P5, PT, R78, R134.reuse, RZ ;  /* 0x000000864ed47210 */ /* 0x080fe20007fbe0ff */
[----:B------:R-:W-:Y:S01]  /*7210*/  IMAD R82, R238, 0x32, RZ ;  /* 0x00000032ee527824 */ /* 0x000fe200078e02ff */
[----:B------:R-:W-:Y:S01]  /*7220*/  LEA.HI.X.SX32 R5, R69, R135, 0x1, P4 ;  /* 0x0000008745057211 */ /* 0x000fe200020f0eff */
[----:B------:R2:W-:Y:S01]  /*7230*/  STL.64 [R1+0x70], R14 ;  /* 0x0000700e01007387 */ /* 0x0005e20000100a00 */
[----:B------:R-:W-:-:S02]  /*7240*/  IADD3 R206, P4, PT, R79, R134, RZ ;  /* 0x000000864fce7210 */ /* 0x000fc40007f9e0ff */
[----:B------:R-:W-:Y:S01]  /*7250*/  F2FP.F16.F32.PACK_AB R32, R32, R142 ;  /* 0x0000008e2020723e */ /* 0x000fe200000000ff */
[----:B------:R-:W-:Y:S01]  /*7260*/  STL.64 [R1+0x68], R6 ;  /* 0x0000680601007387 */ /* 0x000fe20000100a00 */
[----:B------:R-:W-:Y:S01]  /*7270*/  LEA.HI.X.SX32 R67, R140, R135, 0x1, P6 ;  /* 0x000000878c437211 */ /* 0x000fe200030f0eff */
[----:B------:R-:W-:Y:S01]  /*7280*/  IMAD R142, R238, 0x17, RZ ;  /* 0x00000017ee8e7824 */ /* 0x000fe200078e02ff */
[----:B------:R-:W-:Y:S01]  /*7290*/  F2FP.F16.F32.PACK_AB R31, R31, R143 ;  /* 0x0000008f1f1f723e */ /* 0x000fe200000000ff */
[----:B------:R-:W-:Y:S01]  /*72a0*/  STL.64 [R1+0x60], R128 ;  /* 0x0000608001007387 */ /* 0x000fe20000100a00 */
[-C--:B------:R-:W-:Y:S01]  /*72b0*/  IADD3 R200, P6, PT, R80, R134.reuse, RZ ;  /* 0x0000008650c87210 */ /* 0x080fe20007fde0ff */
[----:B------:R-:W-:Y:S01]  /*72c0*/  IMAD R143, R238, 0x19, RZ ;  /* 0x00000019ee8f7824 */ /* 0x000fe200078e02ff */
[----:B------:R-:W-:Y:S01]  /*72d0*/  LEA.HI.X.SX32 R213, R70, R135, 0x1, P5 ;  /* 0x0000008746d57211 */ /* 0x000fe200028f0eff */
[----:B------:R-:W-:Y:S01]  /*72e0*/  STL.64 [R1+0x58], R124 ;  /* 0x0000587c01007387 */ /* 0x000fe20000100a00 */
[----:B------:R-:W-:-:S02]  /*72f0*/  IADD3 R194, P5, PT, R81, R134, RZ ;  /* 0x0000008651c27210 */ /* 0x000fc40007fbe0ff */
[----:B------:R-:W-:Y:S01]  /*7300*/  LEA.HI.X.SX32 R207, R141, R135, 0x1, P4 ;  /* 0x000000878dcf7211 */ /* 0x000fe200020f0eff */
[----:B------:R-:W-:Y:S01]  /*7310*/  STL.64 [R1+0x50], R208 ;  /* 0x000050d001007387 */ /* 0x000fe20000100a00 */
[----:B------:R-:W-:-:S03]  /*7320*/  IADD3 R10, P4, PT, R82, R134, RZ ;  /* 0x00000086520a7210 */ /* 0x000fc60007f9e0ff */
[----:B------:R-:W-:Y:S01]  /*7330*/  STL.64 [R1+0x48], R202 ;  /* 0x000048ca01007387 */ /* 0x000fe20000100a00 */
[----:B------:R-:W-:-:S03]  /*7340*/  LEA.HI.X.SX32 R201, R71, R135, 0x1, P6 ;  /* 0x0000008747c97211 */ /* 0x000fc600030f0eff */
[----:B------:R-:W-:Y:S01]  /*7350*/  STL.64 [R1+0x40], R196 ;  /* 0x000040c401007387 */ /* 0x000fe20000100a00 */
[----:B------:R-:W-:Y:S02]  /*7360*/  PRMT R175, RZ, 0x7610, R175 ;  /* 0x00007610ffaf7816 */ /* 0x000fe400000000af */
[-C--:B------:R-:W-:Y:S01]  /*7370*/  LEA.HI.X.SX32 R195, R142, R135.reuse, 0x1, P5 ;  /* 0x000000878ec37211 */ /* 0x080fe200028f0eff */
[----:B------:R3:W-:Y:S01]  /*7380*/  STL.64 [R1+0x38], R12 ;  /* 0x0000380c01007387 */ /* 0x0007e20000100a00 */
[----:B------:R-:W-:Y:S02]  /*7390*/  PRMT R122, RZ, 0x7610, R122 ;  /* 0x00007610ff7a7816 */ /* 0x000fe4000000007a */
[----:B------:R-:W-:Y:S01]  /*73a0*/  LEA.HI.X.SX32 R11, R143, R135, 0x1, P4 ;  /* 0x000000878f0b7211 */ /* 0x000fe200020f0eff */
[----:B------:R-:W-:Y:S01]  /*73b0*/  STL.64 [R1+0x30], R4 ;  /* 0x0000300401007387 */ /* 0x000fe20000100a00 */
[----:B------:R-:W-:-:S03]  /*73c0*/  PRMT R118, RZ, 0x7610, R118 ;  /* 0x00007610ff767816 */ /* 0x000fc60000000076 */
[----:B------:R-:W-:Y:S01]  /*73d0*/  STL.64 [R1+0x28], R66 ;  /* 0x0000284201007387 */ /* 0x000fe20000100a00 */
[----:B------:R-:W-:-:S03]  /*73e0*/  PRMT R114, RZ, 0x7610, R114 ;  /* 0x00007610ff727816 */ /* 0x000fc60000000072 */
[----:B------:R-:W-:Y:S01]  /*73f0*/  STL.64 [R1+0x20], R212 ;  /* 0x000020d401007387 */ /* 0x000fe20000100a00 */
[----:B------:R-:W-:-:S03]  /*7400*/  PRMT R174, RZ, 0x7610, R174 ;  /* 0x00007610ffae7816 */ /* 0x000fc600000000ae */
[----:B------:R-:W-:Y:S01]  /*7410*/  STL.64 [R1+0x18], R206 ;  /* 0x000018ce01007387 */ /* 0x000fe20000100a00 */
[----:B------:R-:W-:-:S03]  /*7420*/  PRMT R121, RZ, 0x7610, R121 ;  /* 0x00007610ff797816 */ /* 0x000fc60000000079 */
[----:B------:R-:W-:Y:S01]  /*7430*/  STL.64 [R1+0x10], R200 ;  /* 0x000010c801007387 */ /* 0x000fe20000100a00 */
[----:B------:R-:W-:Y:S02]  /*7440*/  F2FP.F16.F32.PACK_AB R39, R39, R133 ;  /* 0x000000852727723e */ /* 0x000fe400000000ff */
[----:B------:R-:W-:Y:S01]  /*7450*/  PRMT R117, RZ, 0x7610, R117 ;  /* 0x00007610ff757816 */ /* 0x000fe20000000075 */
[----:B------:R-:W-:Y:S01]  /*7460*/  STL.64 [R1+0x8], R194 ;  /* 0x000008c201007387 */ /* 0x000fe20000100a00 */
[----:B------:R-:W-:Y:S01]  /*7470*/  PRMT R133, RZ, 0x7610, R133 ;  /* 0x00007610ff857816 */ /* 0x000fe20000000085 */
[C---:B0-----:R-:W-:Y:S02]  /*7480*/  FADD R64, R123.reuse, R64 ;  /* 0x000000407b407221 */ /* 0x041fe40000000000 */
[----:B------:R0:W-:Y:S01]  /*7490*/  STL.64 [R1], R10 ;  /* 0x0000000a01007387 */ /* 0x0001e20000100a00 */
[----:B------:R-:W-:-:S03]  /*74a0*/  F2FP.F16.F32.PACK_AB R63, R123, R84 ;  /* 0x000000547b3f723e */ /* 0x000fc600000000ff */
[----:B------:R-:W5:Y:S01]  /*74b0*/  @P2 LDG.E.U16 R175, desc[UR28][R16.64] ;  /* 0x0000001c10af2981 */ /* 0x000f62000c1e1500 */
[----:B------:R-:W-:-:S03]  /*74c0*/  PRMT R120, RZ, 0x7610, R120 ;  /* 0x00007610ff787816 */ /* 0x000fc60000000078 */
[----:B------:R-:W5:Y:S01]  /*74d0*/  @P2 LDG.E.U16 R122, desc[UR28][R14.64] ;  /* 0x0000001c0e7a2981 */ /* 0x000f62000c1e1500 */
[----:B------:R-:W-:-:S03]  /*74e0*/  PRMT R123, RZ, 0x7610, R123 ;  /* 0x00007610ff7b7816 */ /* 0x000fc6000000007b */
[----:B------:R-:W5:Y:S01]  /*74f0*/  @P2 LDG.E.U16 R118, desc[UR28][R12.64] ;  /* 0x0000001c0c762981 */ /* 0x000f62000c1e1500 */
[----:B------:R-:W-:-:S03]  /*7500*/  PRMT R119, RZ, 0x7610, R119 ;  /* 0x00007610ff777816 */ /* 0x000fc60000000077 */
[----:B-1----:R-:W5:Y:S04]  /*7510*/  LDL.LU.64 R16, [R1+0x318] ;  /* 0x0003180001107983 */ /* 0x002f680000300a00 */
[----:B--2---:R-:W5:Y:S04]  /*7520*/  LDL.LU.64 R14, [R1+0x310] ;  /* 0x00031000010e7983 */ /* 0x004f680000300a00 */
[----:B---3--:R-:W5:Y:S04]  /*7530*/  LDL.LU.64 R12, [R1+0x308] ;  /* 0x00030800010c7983 */ /* 0x008f680000300a00 */
[----:B------:R-:W5:Y:S04]  /*7540*/  @P2 LDG.E.U16 R114, desc[UR28][R10.64] ;  /* 0x0000001c0a722981 */ /* 0x000f68000c1e1500 */
[----:B------:R-:W5:Y:S04]  /*7550*/  @P2 LDG.E.U16 R174, desc[UR28][R8.64] ;  /* 0x0000001c08ae2981 */ /* 0x000f68000c1e1500 */
[----:B------:R-:W5:Y:S04]  /*7560*/  @P2 LDG.E.U16 R121, desc[UR28][R6.64] ;  /* 0x0000001c06792981 */ /* 0x000f68000c1e1500 */
[----:B0-----:R-:W5:Y:S04]  /*7570*/  LDL.LU.64 R10, [R1+0x300] ;  /* 0x00030000010a7983 */ /* 0x001f680000300a00 */
[----:B------:R-:W5:Y:S04]  /*7580*/  LDL.LU.64 R8, [R1+0x2f8] ;  /* 0x0002f80001087983 */ /* 0x000f680000300a00 */
[----:B------:R-:W5:Y:S04]  /*7590*/  LDL.LU.64 R6, [R1+0x2f0] ;  /* 0x0002f00001067983 */ /* 0x000f680000300a00 */
[----:B------:R-:W5:Y:S04]  /*75a0*/  @P2 LDG.E.U16 R117, desc[UR28][R4.64] ;  /* 0x0000001c04752981 */ /* 0x000f68000c1e1500 */
[----:B------:R0:W5:Y:S04]  /*75b0*/  @P2 LDG.E.U16 R133, desc[UR28][R130.64] ;  /* 0x0000001c82852981 */ /* 0x000168000c1e1500 */
[----:B------:R1:W5:Y:S04]  /*75c0*/  @P2 LDG.E.U16 R120, desc[UR28][R128.64] ;  /* 0x0000001c80782981 */ /* 0x000368000c1e1500 */
[----:B------:R-:W5:Y:S04]  /*75d0*/  LDL.LU.64 R4, [R1+0x2e8] ;  /* 0x0002e80001047983 */ /* 0x000f680000300a00 */
[----:B------:R-:W0:Y:S04]  /*75e0*/  LDL.LU.64 R130, [R1+0x2e0] ;  /* 0x0002e00001827983 */ /* 0x000e280000300a00 */
[----:B------:R-:W1:Y:S04]  /*75f0*/  LDL.LU.64 R128, [R1+0x2d8] ;  /* 0x0002d80001807983 */ /* 0x000e680000300a00 */
[----:B------:R-:W5:Y:S04]  /*7600*/  @P2 LDG.E.U16 R123, desc[UR28][R126.64] ;  /* 0x0000001c7e7b2981 */ /* 0x000f68000c1e1500 */
[----:B------:R2:W5:Y:S04]  /*7610*/  @P2 LDG.E.U16 R119, desc[UR28][R124.64] ;  /* 0x0000001c7c772981 */ /* 0x000568000c1e1500 */
[----:B------:R-:W3:Y:S04]  /*7620*/  LDL.LU.64 R126, [R1+0x2d0] ;  /* 0x0002d000017e7983 */ /* 0x000ee80000300a00 */
[----:B------:R-:W2:Y:S01]  /*7630*/  LDL.LU.64 R124, [R1+0x2c8] ;  /* 0x0002c800017c7983 */ /* 0x000ea20000300a00 */
[----:B------:R-:W-:-:S02]  /*7640*/  IMAD R84, R238, 0x36, RZ ;  /* 0x00000036ee547824 */ /* 0x000fc400078e02ff */
[----:B------:R-:W-:Y:S01]  /*7650*/  IMAD R83, R238, 0x34, RZ ;  /* 0x00000034ee537824 */ /* 0x000fe200078e02ff */
[----:B------:R-:W-:Y:S01]  /*7660*/  F2FP.F16.F32.PACK_AB R30, R30, R144 ;  /* 0x000000901e1e723e */ /* 0x000fe200000000ff */
[----:B------:R-:W-:Y:S01]  /*7670*/  IMAD R144, R238, 0x1b, RZ ;  /* 0x0000001bee907824 */ /* 0x000fe200078e02ff */
[-C--:B------:R-:W-:Y:S01]  /*7680*/  IADD3 R248, P5, PT, R84, R134.reuse, RZ ;  /* 0x0000008654f87210 */ /* 0x080fe20007fbe0ff */
[C---:B------:R-:W-:Y:S01]  /*7690*/  IMAD R87, R238.reuse, 0x3c, RZ ;  /* 0x0000003cee577824 */ /* 0x040fe200078e02ff */
[-C--:B------:R-:W-:Y:S01]  /*76a0*/  IADD3 R250, P6, PT, R83, R134.reuse, RZ ;  /* 0x0000008653fa7210 */ /* 0x080fe20007fde0ff */
[C---:B------:R-:W-:Y:S02]  /*76b0*/  IMAD R85, R238.reuse, 0x38, RZ ;  /* 0x00000038ee557824 */ /* 0x040fe400078e02ff */
[C---:B------:R-:W-:Y:S01]  /*76c0*/  IMAD R86, R238.reuse, 0x3a, RZ ;  /* 0x0000003aee567824 */ /* 0x040fe200078e02ff */
[----:B------:R-:W-:Y:S01]  /*76d0*/  F2FP.F16.F32.PACK_AB R29, R29, R145 ;  /* 0x000000911d1d723e */ /* 0x000fe200000000ff */
[----:B------:R-:W-:Y:S01]  /*76e0*/  IMAD R145, R238, 0x1d, RZ ;  /* 0x0000001dee917824 */ /* 0x000fe200078e02ff */
[-C--:B------:R-:W-:Y:S01]  /*76f0*/  LEA.HI.X.SX32 R249, R144, R135.reuse, 0x1, P5 ;  /* 0x0000008790f97211 */ /* 0x080fe200028f0eff */
[----:B------:R-:W-:Y:S01]  /*7700*/  IMAD R236, R238, 0x42, RZ ;  /* 0x00000042eeec7824 */ /* 0x000fe200078e02ff */
[----:B------:R-:W-:Y:S01]  /*7710*/  LEA.HI.X.SX32 R251, R72, R135, 0x1, P6 ;  /* 0x0000008748fb7211 */ /* 0x000fe200030f0eff */
[----:B------:R-:W-:Y:S01]  /*7720*/  IMAD R88, R238, 0x3e, RZ ;  /* 0x0000003eee587824 */ /* 0x000fe200078e02ff */
[----:B------:R-:W-:-:S02]  /*7730*/  IADD3 R242, P5, PT, R87, R134, RZ ;  /* 0x0000008657f27210 */ /* 0x000fc40007fbe0ff */
[-C--:B------:R-:W-:Y:S02]  /*7740*/  IADD3 R246, P4, PT, R85, R134.reuse, RZ ;  /* 0x0000008655f67210 */ /* 0x080fe40007f9e0ff */
[----:B------:R-:W-:Y:S01]  /*7750*/  IADD3 R244, P6, PT, R86, R134, RZ ;  /* 0x0000008656f47210 */ /* 0x000fe20007fde0ff */
[C---:B------:R-:W-:Y:S01]  /*7760*/  IMAD R234, R238.reuse, 0x44, RZ ;  /* 0x00000044eeea7824 */ /* 0x040fe200078e02ff */
[----:B------:R-:W-:Y:S01]  /*7770*/  F2FP.F16.F32.PACK_AB R19, R19, R162 ;  /* 0x000000a21313723e */ /* 0x000fe200000000ff */
[----:B------:R-:W-:Y:S01]  /*7780*/  IMAD R232, R238, 0x46, RZ ;  /* 0x00000046eee87824 */ /* 0x000fe200078e02ff */
[----:B------:R-:W-:Y:S01]  /*7790*/  F2FP.F16.F32.PACK_AB R20, R164, R165 ;  /* 0x000000a5a414723e */ /* 0x000fe200000000ff */
        /* <DEDUP_REMOVED lines=16> */
[----:B------:R-:W-:Y:S01]  /*78a0*/  IMAD R152, R238, 0x29, RZ ;  /* 0x00000029ee987824 */ /* 0x000fe200078e02ff */
[-C--:B------:R-:W-:Y:S01]  /*78b0*/  LEA.HI.X.SX32 R243, R74, R135.reuse, 0x1, P5 ;  /* 0x000000874af37211 */ /* 0x080fe200028f0eff */
[C---:B------:R-:W-:Y:S01]  /*78c0*/  IMAD R220, R238.reuse, 0x52, RZ ;  /* 0x00000052eedc7824 */ /* 0x040fe200078e02ff */
[CC--:B------:R-:W-:Y:S01]  /*78d0*/  LEA R146, R238.reuse, -R238.reuse, 0x5 ;  /* 0x800000eeee927211 */ /* 0x0c0fe200078e28ff */
[C---:B------:R-:W-:Y:S01]  /*78e0*/  IMAD R218, R238.reuse, 0x54, RZ ;  /* 0x00000054eeda7824 */ /* 0x040fe200078e02ff */
[C---:B------:R-:W-:Y:S01]  /*78f0*/  SHF.L.U32 R147, R238.reuse, 0x5, RZ ;  /* 0x00000005ee937819 */ /* 0x040fe200000006ff */
[C---:B------:R-:W-:Y:S01]  /*7900*/  IMAD R153, R238.reuse, 0x2b, RZ ;  /* 0x0000002bee997824 */ /* 0x040fe200078e02ff */
[CC--:B------:R-:W-:Y:S01]  /*7910*/  LEA R148, R238.reuse, R238.reuse, 0x5 ;  /* 0x000000eeee947211 */ /* 0x0c0fe200078e28ff */
[C---:B------:R-:W-:Y:S01]  /*7920*/  IMAD R216, R238.reuse, 0x56, RZ ;  /* 0x00000056eed87824 */ /* 0x040fe200078e02ff */
[C---:B------:R-:W-:Y:S01]  /*7930*/  LEA R191, R238.reuse, -R238, 0x6 ;  /* 0x800000eeeebf7211 */ /* 0x040fe200078e30ff */
[C---:B------:R-:W-:Y:S01]  /*7940*/  IMAD R214, R238.reuse, 0x58, RZ ;  /* 0x00000058eed67824 */ /* 0x040fe200078e02ff */
[-C--:B------:R-:W-:Y:S01]  /*7950*/  LEA.HI.X.SX32 R247, R73, R135.reuse, 0x1, P4 ;  /* 0x0000008749f77211 */ /* 0x080fe200020f0eff */
[C---:B------:R-:W-:Y:S01]  /*7960*/  IMAD R154, R238.reuse, 0x2d, RZ ;  /* 0x0000002dee9a7824 */ /* 0x040fe200078e02ff */
[----:B------:R-:W-:Y:S01]  /*7970*/  LEA.HI.X.SX32 R245, R145, R135, 0x1, P6 ;  /* 0x0000008791f57211 */ /* 0x000fe200030f0eff */
[----:B------:R-:W-:Y:S01]  /*7980*/  IMAD R172, R238, 0x5a, RZ ;  /* 0x0000005aeeac7824 */ /* 0x000fe200078e02ff */
[-C--:B------:R-:W-:Y:S01]  /*7990*/  IADD3 R236, P5, PT, R236, R134.reuse, RZ ;  /* 0x00000086ecec7210 */ /* 0x080fe20007fbe0ff */
[----:B------:R-:W-:Y:S01]  /*79a0*/  IMAD R170, R238, 0x5c, RZ ;  /* 0x0000005ceeaa7824 */ /* 0x000fe200078e02ff */
[----:B------:R-:W-:Y:S01]  /*79b0*/  IADD3 R240, P4, PT, R88, R134, RZ ;  /* 0x0000008658f07210 */ /* 0x000fe20007f9e0ff */
[----:B------:R-:W-:-:S02]  /*79c0*/  IMAD R155, R238, 0x2f, RZ ;  /* 0x0000002fee9b7824 */ /* 0x000fc400078e02ff */
[C---:B------:R-:W-:Y:S02]  /*79d0*/  IMAD R168, R238.reuse, 0x5e, RZ ;  /* 0x0000005eeea87824 */ /* 0x040fe400078e02ff */
[C---:B------:R-:W-:Y:S02]  /*79e0*/  IMAD R166, R238.reuse, 0x60, RZ ;  /* 0x00000060eea67824 */ /* 0x040fe400078e02ff */
[C---:B------:R-:W-:Y:S02]  /*79f0*/  IMAD R156, R238.reuse, 0x31, RZ ;  /* 0x00000031ee9c7824 */ /* 0x040fe400078e02ff */
[C---:B------:R-:W-:Y:S02]  /*7a00*/  IMAD R164, R238.reuse, 0x62, RZ ;  /* 0x00000062eea47824 */ /* 0x040fe400078e02ff */
[C---:B------:R-:W-:Y:S02]  /*7a10*/  IMAD R162, R238.reuse, 0x64, RZ ;  /* 0x00000064eea27824 */ /* 0x040fe400078e02ff */
        /* <DEDUP_REMOVED lines=18> */
[C---:B------:R-:W-:Y:S01]  /*7b40*/  IMAD R190, R238.reuse, 0x7e, RZ ;  /* 0x0000007eeebe7824 */ /* 0x040fe200078e02ff */
[----:B------:R-:W-:-:S02]  /*7b50*/  LEA R238, P6, R238, R134, 0x6 ;  /* 0x00000086eeee7211 */ /* 0x000fc400078c30ff */
[-C--:B------:R-:W-:Y:S02]  /*7b60*/  LEA.HI.X.SX32 R237, R148, R135.reuse, 0x1, P5 ;  /* 0x0000008794ed7211 */ /* 0x080fe400028f0eff */
[-C--:B------:R-:W-:Y:S02]  /*7b70*/  LEA.HI.X.SX32 R241, R146, R135.reuse, 0x1, P4 ;  /* 0x0000008792f17211 */ /* 0x080fe400020f0eff */
[----:B------:R-:W-:Y:S02]  /*7b80*/  LEA.HI.X.SX32 R239, R147, R135, 0x1, P6 ;  /* 0x0000008793ef7211 */ /* 0x000fe400030f0eff */
[-C--:B------:R-:W-:Y:S02]  /*7b90*/  IADD3 R230, P5, PT, R230, R134.reuse, RZ ;  /* 0x00000086e6e67210 */ /* 0x080fe40007fbe0ff */
[-C--:B------:R-:W-:Y:S02]  /*7ba0*/  IADD3 R234, P4, PT, R234, R134.reuse, RZ ;  /* 0x00000086eaea7210 */ /* 0x080fe40007f9e0ff */
[----:B------:R-:W-:-:S02]  /*7bb0*/  IADD3 R232, P6, PT, R232, R134, RZ ;  /* 0x00000086e8e87210 */ /* 0x000fc40007fde0ff */
        /* <DEDUP_REMOVED lines=16> */
[----:B------:R-:W-:Y:S02]  /*7cc0*/  PRMT R116, RZ, 0x7610, R116 ;  /* 0x00007610ff747816 */ /* 0x000fe40000000074 */
[----:B------:R-:W-:-:S02]  /*7cd0*/  IADD3 R216, P4, PT, R216, R134, RZ ;  /* 0x00000086d8d87210 */ /* 0x000fc40007f9e0ff */
[-C--:B------:R-:W-:Y:S02]  /*7ce0*/  IADD3 R214, P6, PT, R214, R134.reuse, RZ ;  /* 0x00000086d6d67210 */ /* 0x080fe40007fde0ff */
[-C--:B------:R-:W-:Y:S01]  /*7cf0*/  LEA.HI.X.SX32 R173, R154, R135.reuse, 0x1, P5 ;  /* 0x000000879aad7211 */ /* 0x080fe200028f0eff */
[----:B------:R4:W5:Y:S01]  /*7d00*/  @P2 LDG.E.U16 R116, desc[UR28][R66.64] ;  /* 0x0000001c42742981 */ /* 0x000962000c1e1500 */
[-C--:B------:R-:W-:Y:S02]  /*7d10*/  LEA.HI.X.SX32 R217, R153, R135.reuse, 0x1, P4 ;  /* 0x0000008799d97211 */ /* 0x080fe400020f0eff */
[----:B------:R-:W-:Y:S02]  /*7d20*/  LEA.HI.X.SX32 R215, R80, R135, 0x1, P6 ;  /* 0x0000008750d77211 */ /* 0x000fe400030f0eff */
[-C--:B------:R-:W-:Y:S02]  /*7d30*/  IADD3 R166, P5, PT, R166, R134.reuse, RZ ;  /* 0x00000086a6a67210 */ /* 0x080fe40007fbe0ff */
[----:B------:R-:W-:-:S02]  /*7d40*/  IADD3 R170, P4, PT, R170, R134, RZ ;  /* 0x00000086aaaa7210 */ /* 0x000fc40007f9e0ff */
[-C--:B------:R-:W-:Y:S02]  /*7d50*/  IADD3 R168, P6, PT, R168, R134.reuse, RZ ;  /* 0x00000086a8a87210 */ /* 0x080fe40007fde0ff */
[-C--:B------:R-:W-:Y:S02]  /*7d60*/  LEA.HI.X.SX32 R167, R177, R135.reuse, 0x1, P5 ;  /* 0x00000087b1a77211 */ /* 0x080fe400028f0eff */
[-C--:B------:R-:W-:Y:S02]  /*7d70*/  LEA.HI.X.SX32 R171, R81, R135.reuse, 0x1, P4 ;  /* 0x0000008751ab7211 */ /* 0x080fe400020f0eff */
[----:B------:R-:W-:Y:S02]  /*7d80*/  LEA.HI.X.SX32 R169, R155, R135, 0x1, P6 ;  /* 0x000000879ba97211 */ /* 0x000fe400030f0eff */
[-C--:B------:R-:W-:Y:S02]  /*7d90*/  IADD3 R164, P4, PT, R164, R134.reuse, RZ ;  /* 0x00000086a4a47210 */ /* 0x080fe40007f9e0ff */
[----:B------:R-:W-:-:S02]  /*7da0*/  IADD3 R162, P6, PT, R162, R134, RZ ;  /* 0x00000086a2a27210 */ /* 0x000fc40007fde0ff */
[-C--:B------:R-:W-:Y:S02]  /*7db0*/  IADD3 R160, P5, PT, R160, R134.reuse, RZ ;  /* 0x00000086a0a07210 */ /* 0x080fe40007fbe0ff */
[-C--:B------:R-:W-:Y:S02]  /*7dc0*/  LEA.HI.X.SX32 R165, R156, R135.reuse, 0x1, P4 ;  /* 0x000000879ca57211 */ /* 0x080fe400020f0eff */
[-C--:B------:R-:W-:Y:S02]  /*7dd0*/  LEA.HI.X.SX32 R163, R82, R135.reuse, 0x1, P6 ;  /* 0x0000008752a37211 */ /* 0x080fe400030f0eff */
[-C--:B------:R-:W-:Y:S02]  /*7de0*/  IADD3 R156, P6, PT, R157, R134.reuse, RZ ;  /* 0x000000869d9c7210 */ /* 0x080fe40007fde0ff */
[----:B------:R-:W-:Y:S02]  /*7df0*/  LEA.HI.X.SX32 R161, R161, R135, 0x1, P5 ;  /* 0x00000087a1a17211 */ /* 0x000fe400028f0eff */
[----:B------:R-:W-:-:S02]  /*7e00*/  IADD3 R158, P4, PT, R158, R134, RZ ;  /* 0x000000869e9e7210 */ /* 0x000fc40007f9e0ff */
[-C--:B------:R-:W-:Y:S02]  /*7e10*/  IADD3 R154, P5, PT, R159, R134.reuse, RZ ;  /* 0x000000869f9a7210 */ /* 0x080fe40007fbe0ff */
[-C--:B------:R-:W-:Y:S02]  /*7e20*/  LEA.HI.X.SX32 R157, R180, R135.reuse, 0x1, P6 ;  /* 0x00000087b49d7211 */ /* 0x080fe400030f0eff */
[-C--:B------:R-:W-:Y:S02]  /*7e30*/  IADD3 R150, P6, PT, R179, R134.reuse, RZ ;  /* 0x00000086b3967210 */ /* 0x080fe40007fde0ff */
[-C--:B------:R-:W-:Y:S02]  /*7e40*/  LEA.HI.X.SX32 R159, R83, R135.reuse, 0x1, P4 ;  /* 0x00000087539f7211 */ /* 0x080fe400020f0eff */
        /* <DEDUP_REMOVED lines=14> */
[----:B------:R-:W-:Y:S02]  /*7f30*/  IADD3 R136, P5, PT, R190, R134, RZ ;  /* 0x00000086be887210 */ /* 0x000fe40007fbe0ff */
[----:B------:R-:W-:Y:S02]  /*7f40*/  LEA.HI.X.SX32 R139, R88, R135, 0x1, P6 ;  /* 0x00000087588b7211 */ /* 0x000fe400030f0eff */
[----:B------:R-:W-:Y:S02]  /*7f50*/  PRMT R110, RZ, 0x7610, R110 ;  /* 0x00007610ff6e7816 */ /* 0x000fe4000000006e */
[----:B------:R-:W-:Y:S02]  /*7f60*/  PRMT R105, RZ, 0x7610, R105 ;  /* 0x00007610ff697816 */ /* 0x000fe40000000069 */
[----:B------:R-:W-:Y:S02]  /*7f70*/  PRMT R101, RZ, 0x7610, R101 ;  /* 0x00007610ff657816 */ /* 0x000fe40000000065 */
[----:B------:R-:W-:Y:S01]  /*7f80*/  PRMT R97, RZ, 0x7610, R97 ;  /* 0x00007610ff617816 */ /* 0x000fe20000000061 */
[----:B------:R0:W5:Y:S01]  /*7f90*/  @P2 LDG.E.U16 R110, desc[UR28][R238.64] ;  /* 0x0000001cee6e2981 */ /* 0x000162000c1e1500 */
[----:B------:R-:W-:-:S02]  /*7fa0*/  PRMT R109, RZ, 0x7610, R109 ;  /* 0x00007610ff6d7816 */ /* 0x000fc4000000006d */
[----:B------:R-:W-:Y:S01]  /*7fb0*/  PRMT R104, RZ, 0x7610, R104 ;  /* 0x00007610ff687816 */ /* 0x000fe20000000068 */
[----:B------:R0:W5:Y:S01]  /*7fc0*/  @P2 LDG.E.U16 R105, desc[UR28][R222.64] ;  /* 0x0000001cde692981 */ /* 0x000162000c1e1500 */
[----:B------:R-:W-:Y:S02]  /*7fd0*/  PRMT R100, RZ, 0x7610, R100 ;  /* 0x00007610ff647816 */ /* 0x000fe40000000064 */
[----:B------:R-:W-:Y:S01]  /*7fe0*/  PRMT R96, RZ, 0x7610, R96 ;  /* 0x00007610ff607816 */ /* 0x000fe20000000060 */
[----:B------:R0:W5:Y:S01]  /*7ff0*/  @P2 LDG.E.U16 R101, desc[UR28][R166.64] ;  /* 0x0000001ca6652981 */ /* 0x000162000c1e1500 */
[----:B------:R-:W-:Y:S02]  /*8000*/  PRMT R113, RZ, 0x7610, R113 ;  /* 0x00007610ff717816 */ /* 0x000fe40000000071 */
[----:B------:R-:W-:Y:S01]  /*8010*/  PRMT R108, RZ, 0x7610, R108 ;  /* 0x00007610ff6c7816 */ /* 0x000fe2000000006c */
[----:B------:R0:W5:Y:S01]  /*8020*/  @P2 LDG.E.U16 R97, desc[UR28][R150.64] ;  /* 0x0000001c96612981 */ /* 0x000162000c1e1500 */
[----:B------:R-:W-:-:S02]  /*8030*/  PRMT R103, RZ, 0x7610, R103 ;  /* 0x00007610ff677816 */ /* 0x000fc40000000067 */
[----:B------:R-:W-:Y:S01]  /*8040*/  PRMT R99, RZ, 0x7610, R99 ;  /* 0x00007610ff637816 */ /* 0x000fe20000000063 */
[----:B------:R0:W5:Y:S01]  /*8050*/  @P2 LDG.E.U16 R109, desc[UR28][R236.64] ;  /* 0x0000001cec6d2981 */ /* 0x000162000c1e1500 */
[----:B------:R-:W-:Y:S01]  /*8060*/  PRMT R95, RZ, 0x7610, R95 ;  /* 0x00007610ff5f7816 */ /* 0x000fe2000000005f */
[--C-:B0-----:R-:W-:Y:S01]  /*8070*/  FFMA R130, R130, UR17, -R0.reuse ;  /* 0x0000001182827c23 */ /* 0x101fe20008000800 */
[--C-:B------:R-:W-:Y:S01]  /*8080*/  FFMA R131, R131, UR17, -R0.reuse ;  /* 0x0000001183837c23 */ /* 0x100fe20008000800 */
[--C-:B-1----:R-:W-:Y:S01]  /*8090*/  FFMA R128, R128, UR17, -R0.reuse ;  /* 0x0000001180807c23 */ /* 0x102fe20008000800 */
[--C-:B------:R-:W-:Y:S01]  /*80a0*/  FFMA R129, R129, UR17, -R0.reuse ;  /* 0x0000001181817c23 */ /* 0x100fe20008000800 */
[--C-:B--2---:R-:W-:Y:S01]  /*80b0*/  FFMA R124, R124, UR17, -R0.reuse ;  /* 0x000000117c7c7c23 */ /* 0x104fe20008000800 */
[--C-:B------:R-:W-:Y:S01]  /*80c0*/  FFMA R125, R125, UR17, -R0.reuse ;  /* 0x000000117d7d7c23 */ /* 0x100fe20008000800 */
[--C-:B---3--:R-:W-:Y:S01]  /*80d0*/  FFMA R126, R126, UR17, -R0.reuse ;  /* 0x000000117e7e7c23 */ /* 0x108fe20008000800 */
[----:B------:R-:W-:Y:S01]  /*80e0*/  FFMA R127, R127, UR17, -R0 ;  /* 0x000000117f7f7c23 */ /* 0x000fe20008000800 */
[----:B------:R-:W-:Y:S01]  /*80f0*/  FMUL R124, R124, 1.4426950216293334961 ;  /* 0x3fb8aa3b7c7c7820 */ /* 0x000fe20000400000 */
[----:B----4-:R-:W-:Y:S01]  /*8100*/  FMUL R66, R125, 1.4426950216293334961 ;  /* 0x3fb8aa3b7d427820 */ /* 0x010fe20000400000 */
[----:B------:R-:W-:Y:S01]  /*8110*/  PRMT R112, RZ, 0x7610, R112 ;  /* 0x00007610ff707816 */ /* 0x000fe20000000070 */
[----:B------:R0:W5:Y:S01]  /*8120*/  @P2 LDG.E.U16 R104, desc[UR28][R220.64] ;  /* 0x0000001cdc682981 */ /* 0x000162000c1e1500 */
[----:B------:R1:W2:Y:S01]  /*8130*/  MUFU.EX2 R177, R124 ;  /* 0x0000007c00b17308 */ /* 0x0002a20000000800 */
[----:B------:R-:W-:Y:S01]  /*8140*/  FMUL R126, R126, 1.4426950216293334961 ;  /* 0x3fb8aa3b7e7e7820 */ /* 0x000fe20000400000 */
[----:B------:R-:W-:Y:S01]  /*8150*/  FMUL R127, R127, 1.4426950216293334961 ;  /* 0x3fb8aa3b7f7f7820 */ /* 0x000fe20000400000 */
[----:B------:R-:W-:Y:S01]  /*8160*/  FMUL R67, R128, 1.4426950216293334961 ;  /* 0x3fb8aa3b80437820 */ /* 0x000fe20000400000 */
[----:B------:R-:W-:Y:S01]  /*8170*/  FMUL R125, R129, 1.4426950216293334961 ;  /* 0x3fb8aa3b817d7820 */ /* 0x000fe20000400000 */
[----:B------:R-:W-:Y:S01]  /*8180*/  PRMT R107, RZ, 0x7610, R107 ;  /* 0x00007610ff6b7816 */ /* 0x000fe2000000006b */
[----:B------:R0:W5:Y:S02]  /*8190*/  @P2 LDG.E.U16 R100, desc[UR28][R164.64] ;  /* 0x0000001ca4642981 */ /* 0x000164000c1e1500 */
[----:B------:R-:W3:Y:S01]  /*81a0*/  MUFU.EX2 R66, R66 ;  /* 0x0000004200427308 */ /* 0x000ee20000000800 */
[----:B-1----:R-:W-:Y:S01]  /*81b0*/  FMUL R124, R130, 1.4426950216293334961 ;  /* 0x3fb8aa3b827c7820 */ /* 0x002fe20000400000 */
[----:B------:R-:W-:Y:S01]  /*81c0*/  PRMT R102, RZ, 0x7610, R102 ;  /* 0x00007610ff667816 */ /* 0x000fe20000000066 */
[----:B------:R0:W5:Y:S01]  /*81d0*/  @P2 LDG.E.U16 R96, desc[UR28][R148.64] ;  /* 0x0000001c94602981 */ /* 0x000162000c1e1500 */
[----:B------:R-:W-:-:S02]  /*81e0*/  PRMT R98, RZ, 0x7610, R98 ;  /* 0x00007610ff627816 */ /* 0x000fc40000000062 */
[----:B------:R-:W-:Y:S01]  /*81f0*/  PRMT R94, RZ, 0x7610, R94 ;  /* 0x00007610ff5e7816 */ /* 0x000fe2000000005e */
[----:B------:R0:W5:Y:S01]  /*8200*/  @P2 LDG.E.U16 R113, desc[UR28][R250.64] ;  /* 0x0000001cfa712981 */ /* 0x000162000c1e1500 */
[----:B------:R1:W4:Y:S01]  /*8210*/  MUFU.EX2 R176, R126 ;  /* 0x0000007e00b07308 */ /* 0x0003220000000800 */
[----:B--2---:R-:W-:Y:S01]  /*8220*/  FADD R64, R177, R64 ;  /* 0x00000040b1407221 */ /* 0x004fe20000000000 */
[----:B------:R-:W-:Y:S01]  /*8230*/  PRMT R115, RZ, 0x7610, R115 ;  /* 0x00007610ff737816 */ /* 0x000fe20000000073 */
[----:B------:R0:W5:Y:S01]  /*8240*/  @P2 LDG.E.U16 R108, desc[UR28][R234.64] ;  /* 0x0000001cea6c2981 */ /* 0x000162000c1e1500 */
[----:B------:R-:W-:Y:S02]  /*8250*/  PRMT R111, RZ, 0x7610, R111 ;  /* 0x00007610ff6f7816 */ /* 0x000fe4000000006f */
[----:B------:R-:W-:Y:S01]  /*8260*/  PRMT R106, RZ, 0x7610, R106 ;  /* 0x00007610ff6a7816 */ /* 0x000fe2000000006a */
[----:B------:R0:W5:Y:S01]  /*8270*/  @P2 LDG.E.U16 R103, desc[UR28][R218.64] ;  /* 0x0000001cda672981 */ /* 0x000162000c1e1500 */
[----:B------:R-:W2:Y:S01]  /*8280*/  MUFU.EX2 R127, R127 ;  /* 0x0000007f007f7308 */ /* 0x000ea20000000800 */
[----:B-1----:R-:W-:Y:S01]  /*8290*/  FMUL R126, R131, 1.4426950216293334961 ;  /* 0x3fb8aa3b837e7820 */ /* 0x002fe20000400000 */
[----:B---3--:R-:W-:Y:S01]  /*82a0*/  FADD R64, R66, R64 ;  /* 0x0000004042407221 */ /* 0x008fe20000000000 */
[----:B------:R-:W-:Y:S01]  /*82b0*/  PRMT R78, RZ, 0x7610, R78 ;  /* 0x00007610ff4e7816 */ /* 0x000fe2000000004e */
[----:B------:R0:W5:Y:S04]  /*82c0*/  @P2 LDG.E.U16 R99, desc[UR28][R162.64] ;  /* 0x0000001ca2632981 */ /* 0x000168000c1e1500 */
[----:B------:R-:W1:Y:S01]  /*82d0*/  MUFU.EX2 R67, R67 ;  /* 0x0000004300437308 */ /* 0x000e620000000800 */
[----:B------:R-:W-:Y:S01]  /*82e0*/  PRMT R74, RZ, 0x7610, R74 ;  /* 0x00007610ff4a7816 */ /* 0x000fe2000000004a */
[----:B------:R0:W5:Y:S01]  /*82f0*/  @P2 LDG.E.U16 R95, desc[UR28][R146.64] ;  /* 0x0000001c925f2981 */ /* 0x000162000c1e1500 */
[----:B------:R-:W-:-:S02]  /*8300*/  PRMT R70, RZ, 0x7610, R70 ;  /* 0x00007610ff467816 */ /* 0x000fc40000000046 */
[----:B------:R-:W-:Y:S01]  /*8310*/  PRMT R93, RZ, 0x7610, R93 ;  /* 0x00007610ff5d7816 */ /* 0x000fe2000000005d */
[----:B------:R0:W5:Y:S02]  /*8320*/  @P2 LDG.E.U16 R112, desc[UR28][R248.64] ;  /* 0x0000001cf8702981 */ /* 0x000164000c1e1500 */
[----:B------:R-:W3:Y:S01]  /*8330*/  MUFU.EX2 R125, R125 ;  /* 0x0000007d007d7308 */ /* 0x000ee20000000800 */
[----:B----4-:R-:W-:Y:S01]  /*8340*/  FADD R65, R176, R64 ;  /* 0x00000040b0417221 */ /* 0x010fe20000000000 */
[----:B------:R-:W-:Y:S01]  /*8350*/  PRMT R90, RZ, 0x7610, R90 ;  /* 0x00007610ff5a7816 */ /* 0x000fe2000000005a */
[----:B------:R0:W5:Y:S01]  /*8360*/  @P2 LDG.E.U16 R107, desc[UR28][R232.64] ;  /* 0x0000001ce86b2981 */ /* 0x000162000c1e1500 */
[----:B------:R-:W-:Y:S02]  /*8370*/  PRMT R87, RZ, 0x7610, R87 ;  /* 0x00007610ff577816 */ /* 0x000fe40000000057 */
[----:B------:R-:W-:Y:S01]  /*8380*/  PRMT R84, RZ, 0x7610, R84 ;  /* 0x00007610ff547816 */ /* 0x000fe20000000054 */
[----:B------:R0:W5:Y:S01]  /*8390*/  @P2 LDG.E.U16 R102, desc[UR28][R216.64] ;  /* 0x0000001cd8662981 */ /* 0x000162000c1e1500 */
[----:B------:R-:W-:Y:S01]  /*83a0*/  MUFU.EX2 R124, R124 ;  /* 0x0000007c007c7308 */ /* 0x000fe20000000800 */
[----:B------:R-:W-:-:S02]  /*83b0*/  PRMT R81, RZ, 0x7610, R81 ;  /* 0x00007610ff517816 */ /* 0x000fc40000000051 */
[----:B------:R-:W-:Y:S01]  /*83c0*/  PRMT R77, RZ, 0x7610, R77 ;  /* 0x00007610ff4d7816 */ /* 0x000fe2000000004d */
[----:B------:R0:W5:Y:S04]  /*83d0*/  @P2 LDG.E.U16 R98, desc[UR28][R160.64] ;  /* 0x0000001ca0622981 */ /* 0x000168000c1e1500 */
[----:B------:R-:W4:Y:S01]  /*83e0*/  MUFU.EX2 R126, R126 ;  /* 0x0000007e007e7308 */ /* 0x000f220000000800 */
        /* <DEDUP_REMOVED lines=27> */
[-C--:B------:R-:W-:Y:S01]  /*85a0*/  LEA.HI.X.SX32 R141, R193, R135.reuse, 0x1, P4 ;  /* 0x00000087c18d7211 */ /* 0x080fe200020f0eff */
[----:B------:R0:W5:Y:S01]  /*85b0*/  @P2 LDG.E.U16 R87, desc[UR28][R206.64] ;  /* 0x0000001cce572981 */ /* 0x000162000c1e1500 */
[----:B------:R-:W-:Y:S02]  /*85c0*/  LEA.HI.X.SX32 R137, R191, R135, 0x1, P5 ;  /* 0x00000087bf897211 */ /* 0x000fe400028f0eff */
[----:B------:R-:W-:Y:S01]  /*85d0*/  F2FP.F16.F32.PACK_AB R64, R66, R177 ;  /* 0x000000b14240723e */ /* 0x000fe200000000ff */
[C---:B--2---:R-:W-:Y:S01]  /*85e0*/  FADD R66, R127.reuse, R65 ;  /* 0x000000417f427221 */ /* 0x044fe20000000000 */
[----:B------:R0:W5:Y:S01]  /*85f0*/  @P2 LDG.E.U16 R84, desc[UR28][R244.64] ;  /* 0x0000001cf4542981 */ /* 0x000162000c1e1500 */
[----:B------:R-:W-:-:S02]  /*8600*/  F2FP.F16.F32.PACK_AB R65, R127, R176 ;  /* 0x000000b07f41723e */ /* 0x000fc400000000ff */
[----:B-1----:R-:W-:Y:S01]  /*8610*/  FADD R127, R67, R66 ;  /* 0x00000042437f7221 */ /* 0x002fe20000000000 */
[----:B------:R0:W5:Y:S01]  /*8620*/  @P2 LDG.E.U16 R81, desc[UR28][R228.64] ;  /* 0x0000001ce4512981 */ /* 0x000162000c1e1500 */
[----:B---3--:R-:W-:-:S03]  /*8630*/  F2FP.F16.F32.PACK_AB R66, R125, R67 ;  /* 0x000000437d42723e */ /* 0x008fc600000000ff */
[----:B------:R0:W5:Y:S01]  /*8640*/  @P2 LDG.E.U16 R77, desc[UR28][R172.64] ;  /* 0x0000001cac4d2981 */ /* 0x000162000c1e1500 */
[----:B----4-:R-:W-:-:S03]  /*8650*/  F2FP.F16.F32.PACK_AB R67, R126, R124 ;  /* 0x0000007c7e43723e */ /* 0x010fc600000000ff */
[----:B------:R0:W5:Y:S04]  /*8660*/  @P2 LDG.E.U16 R73, desc[UR28][R156.64] ;  /* 0x0000001c9c492981 */ /* 0x000168000c1e1500 */
        /* <DEDUP_REMOVED lines=16> */
[----:B------:R0:W5:Y:S01]  /*8770*/  @P2 LDG.E.U16 R2, desc[UR28][R136.64] ;  /* 0x0000001c88022981 */ /* 0x000162000c1e1500 */
[----:B------:R-:W-:Y:S05]  /*8780*/  @!P2 BRA `(.L_x_9) ;  /* 0x000000000004a947 */ /* 0x000fea0003800000 */
[----:B-----5:R1:W-:Y:S02]  /*8790*/  STTM.x64 tmem[UR12+0xc0], R4 ;  /* 0x0000c004000079ed */ /* 0x0203e4000834000c */
.L_x_9:
[C---:B-1---5:R-:W-:Y:S01]  /*87a0*/  LOP3.LUT R5, R132.reuse, 0x10, RZ, 0x3c, !PT ;  /* 0x0000001084057812 */ /* 0x062fe200078e3cff */
[----:B------:R-:W-:Y:S01]  /*87b0*/  STS.U16 [R132+UR14+0x5000], R110 ;  /* 0x0050006e84007988 */ /* 0x000fe2000800040e */
[C---:B------:R-:W-:Y:S01]  /*87c0*/  LOP3.LUT R4, R132.reuse, 0x20, RZ, 0x3c, !PT ;  /* 0x0000002084047812 */ /* 0x040fe200078e3cff */
[----:B------:R-:W-:Y:S02]  /*87d0*/  UIADD3 UR4, UPT, UPT, UR7, -0x80, URZ ;  /* 0xffffff8007047890 */ /* 0x000fe4000fffe0ff */
        /* <DEDUP_REMOVED lines=57> */
[----:B-1----:R-:W-:-:S03]  /*8b70*/  FADD R4, -R0, -INF ;  /* 0xff80000000047421 */ /* 0x002fc60000000100 */
[----:B------:R-:W-:Y:S01]  /*8b80*/  STS.U16 [R252+UR14+0x4b80], R85 ;  /* 0x004b8055fc007988 */ /* 0x000fe2000800040e */
[----:B------:R-:W-:-:S03]  /*8b90*/  FMUL R4, R4, 1.4426950216293334961 ;  /* 0x3fb8aa3b04047820 */ /* 0x000fc60000400000 */
[----:B------:R-:W-:Y:S04]  /*8ba0*/  STS.U16 [R252+UR14+0x4f80], R82 ;  /* 0x004f8052fc007988 */ /* 0x000fe8000800040e */
[----:B------:R-:W-:Y:S04]  /*8bb0*/  STS.U16 [R252+UR14+0x5380], R79 ;  /* 0x0053804ffc007988 */ /* 0x000fe8000800040e */
[----:B------:R-:W-:Y:S04]  /*8bc0*/  STS.U16 [R252+UR14+0x5780], R75 ;  /* 0x0057804bfc007988 */ /* 0x000fe8000800040e */
[----:B------:R-:W-:Y:S04]  /*8bd0*/  STS.U16 [R252+UR14+0x5b80], R71 ;  /* 0x005b8047fc007988 */ /* 0x000fe8000800040e */
[----:B------:R1:W-:Y:S01]  /*8be0*/  STS.U16 [R252+UR14+0x5f80], R2 ;  /* 0x005f8002fc007988 */ /* 0x0003e2000800040e */
[----:B------:R-:W2:Y:S01]  /*8bf0*/  FENCE.VIEW.ASYNC.T ;  /* 0x00000000000073c6 */ /* 0x000ea20000000200 */
[----:B-1----:R1:W3:Y:S01]  /*8c00*/  MUFU.EX2 R2, R4 ;  /* 0x0000000400027308 */ /* 0x0022e20000000800 */
[----:B--2---:R-:W-:Y:S06]  /*8c10*/  BAR.SYNC.DEFER_BLOCKING 0x0 ;  /* 0x0000000000007b1d */ /* 0x004fec0000010000 */
[----:B-1----:R-:W1:Y:S01]  /*8c20*/  LDTM.x64 R4, tmem[UR12] ;  /* 0x0000000c000479ee */ /* 0x002e620008340000 */
[----:B------:R-:W-:Y:S01]  /*8c30*/  NOP ;  /* 0x0000000000007918 */ /* 0x000fe20000000000 */
[----:B------:R-:W-:Y:S05]  /*8c40*/  @!P2 BRA `(.L_x_10) ;  /* 0x000000040004a947 */ /* 0x000fea0003800000 */
[C---:B-1-3--:R-:W-:Y:S01]  /*8c50*/  FMUL R4, R2.reuse, R4 ;  /* 0x0000000402047220 */ /* 0x04afe20000400000 */
[C---:B------:R-:W-:Y:S01]  /*8c60*/  FMUL R5, R2.reuse, R5 ;  /* 0x0000000502057220 */ /* 0x040fe20000400000 */
        /* <DEDUP_REMOVED lines=61> */
[----:B------:R-:W-:-:S04]  /*9040*/  FMUL R67, R2, R67 ;  /* 0x0000004302437220 */ /* 0x000fc80000400000 */
[----:B------:R2:W-:Y:S03]  /*9050*/  STTM.x64 tmem[UR12], R4 ;  /* 0x00000004000079ed */ /* 0x0005e6000834000c */
.L_x_10:
[----:B-1----:R-:W1:Y:S02]  /*9060*/  FENCE.VIEW.ASYNC.T ;  /* 0x00000000000073c6 */ /* 0x002e640000000200 */
[----:B-1----:R-:W-:Y:S01]  /*9070*/  BAR.SYNC.DEFER_BLOCKING 0x0 ;  /* 0x0000000000007b1d */ /* 0x002fe20000010000 */
[----:B--2---:R-:W-:Y:S01]  /*9080*/  FADD R4, R125, R127 ;  /* 0x0000007f7d047221 */ /* 0x004fe20000000000 */
[----:B------:R-:W-:Y:S02]  /*9090*/  UISETP.GE.AND UP1, UPT, UR4, 0x1, UPT ;  /* 0x000000010400788c */ /* 0x000fe4000bf26270 */
[----:B------:R-:W-:Y:S01]  /*90a0*/  UIADD3 UR20, UPT, UPT, UR13, 0xc0, URZ ;  /* 0x000000c00d147890 */ /* 0x000fe2000fffe0ff */
[----:B------:R-:W-:-:S04]  /*90b0*/  FADD R4, R124, R4 ;  /* 0x000000047c047221 */ /* 0x000fc80000000000 */
[----:B------:R-:W-:-:S04]  /*90c0*/  FADD R4, R126, R4 ;  /* 0x000000047e047221 */ /* 0x000fc80000000000 */
[----:B---3--:R-:W-:Y:S01]  /*90d0*/  FADD R2, R2, R4 ;  /* 0x0000000402027221 */ /* 0x008fe20000000000 */
[----:B------:R1:W-:Y:S06]  /*90e0*/  MEMBAR.ALL.CTA ;  /* 0x0000000000007992 */ /* 0x0003ec0000008000 */
[----:B-1----:R-:W1:Y:S02]  /*90f0*/  FENCE.VIEW.ASYNC.S ;  /* 0x00000000000073c6 */ /* 0x002e640000000000 */
[----:B-1----:R-:W-:Y:S06]  /*9100*/  BAR.SYNC.DEFER_BLOCKING 0x0 ;  /* 0x0000000000007b1d */ /* 0x002fec0000010000 */
[----:B------:R-:W-:Y:S05]  /*9110*/  @!P3 BRA `(.L_x_11) ;  /* 0x0000000000ccb947 */ /* 0x000fea0003800000 */
[----:B------:R-:W-:Y:S01]  /*9120*/  UIADD3 UR5, UPT, UPT, UR14, 0x4000, URZ ;  /* 0x000040000e057890 */ /* 0x000fe2000fffe0ff */
[----:B------:R-:W-:Y:S01]  /*9130*/  UMOV UR4, URZ ;  /* 0x000000ff00047c82 */ /* 0x000fe20008000000 */
[----:B------:R-:W-:Y:S02]  /*9140*/  UIADD3 UR7, UPT, UPT, UR13, 0xc8, URZ ;  /* 0x000000c80d077890 */ /* 0x000fe4000fffe0ff */
[----:B------:R-:W-:Y:S02]  /*9150*/  USHF.R.U32.HI UR5, URZ, 0x4, UR5 ;  /* 0x00000004ff057899 */ /* 0x000fe40008011605 */
[----:B------:R-:W-:Y:S02]  /*9160*/  UIADD3 UR8, UPT, UPT, UR13, 0xd0, URZ ;  /* 0x000000d00d087890 */ /* 0x000fe4000fffe0ff */
[----:B------:R-:W-:Y:S02]  /*9170*/  USGXT.U32 UR18, UR5, 0xe ;  /* 0x0000000e0512789a */ /* 0x000fe40008000000 */
[----:B------:R-:W-:-:S02]  /*9180*/  UIADD3 UR40, UPT, UPT, UR13, 0xd8, URZ ;  /* 0x000000d80d287890 */ /* 0x000fc4000fffe0ff */
[----:B------:R-:W-:Y:S02]  /*9190*/  UIADD3 UR38, UP2, UPT, UR18, 0x2, URZ ;  /* 0x0000000212267890 */ /* 0x000fe4000ff5e0ff */
[----:B------:R-:W-:Y:S02]  /*91a0*/  UIADD3 UR41, UPT, UPT, UR13, 0xe0, URZ ;  /* 0x000000e00d297890 */ /* 0x000fe4000fffe0ff */
[----:B------:R-:W-:Y:S02]  /*91b0*/  UIADD3.X UR39, UPT, UPT, UR4, 0x40004040, URZ, UP2, !UPT ;  /* 0x4000404004277890 */ /* 0x000fe400097fe4ff */
[----:B------:R-:W-:Y:S02]  /*91c0*/  UIADD3 UR52, UP2, UPT, UR38, 0x2, URZ ;  /* 0x0000000226347890 */ /* 0x000fe4000ff5e0ff */
[----:B------:R-:W-:Y:S02]  /*91d0*/  UIADD3 UR54, UP3, UPT, UR38, 0x4, URZ ;  /* 0x0000000426367890 */ /* 0x000fe4000ff7e0ff */
[----:B------:R-:W-:-:S02]  /*91e0*/  UIADD3.X UR53, UPT, UPT, UR39, URZ, URZ, UP2, !UPT ;  /* 0x000000ff27357290 */ /* 0x000fc400097fe4ff */
[----:B------:R-:W-:Y:S01]  /*91f0*/  UIADD3.X UR55, UPT, UPT, UR39, URZ, URZ, UP3, !UPT ;  /* 0x000000ff27377290 */ /* 0x000fe20009ffe4ff */
[----:B------:R-:W-:Y:S01]  /*9200*/  UMOV UR4, UR11 ;  /* 0x0000000b00047c82 */ /* 0x000fe20008000000 */
[----:B------:R-:W-:Y:S01]  /*9210*/  UMOV UR5, URZ ;  /* 0x000000ff00057c82 */ /* 0x000fe20008000000 */
[----:B------:R-:W-:Y:S02]  /*9220*/  UIADD3.64 UR42, UPT, UPT, UR38, 0x1fe, URZ ;  /* 0x000001fe262a7897 */ /* 0x000fe4000fffe0ff */
[----:B------:R-:W-:Y:S02]  /*9230*/  UIADD3 UR46, UPT, UPT, UR13, 0xe8, URZ ;  /* 0x000000e80d2e7890 */ /* 0x000fe4000fffe0ff */
[----:B------:R-:W-:Y:S02]  /*9240*/  UIADD3.64 UR44, UPT, UPT, UR38, 0x200, URZ ;  /* 0x00000200262c7897 */ /* 0x000fe4000fffe0ff */
[----:B------:R-:W-:Y:S01]  /*9250*/  UIADD3 UR47, UPT, UPT, UR13, 0xf0, URZ ;  /* 0x000000f00d2f7890 */ /* 0x000fe2000fffe0ff */
[----:B------:R-:W-:Y:S01]  /*9260*/  UMOV UR51, UR4 ;  /* 0x0000000400337c82 */ /* 0x000fe20008000000 */
[----:B------:R-:W-:Y:S01]  /*9270*/  UIADD3.64 UR48, UPT, UPT, UR38, 0x202, URZ ;  /* 0x0000020226307897 */ /* 0x000fe2000fffe0ff */
[----:B------:R-:W-:Y:S01]  /*9280*/  UMOV UR16, 0x0 ;  /* 0x0000000000107882 */ /* 0x000fe20000000000 */
[----:B------:R-:W-:Y:S01]  /*9290*/  UMOV UR17, 0x8100010 ;  /* 0x0810001000117882 */ /* 0x000fe20000000000 */
[----:B------:R-:W-:Y:S01]  /*92a0*/  UIADD3 UR50, UPT, UPT, UR13, 0xf8, URZ ;  /* 0x000000f80d327890 */ /* 0x000fe2000fffe0ff */
[----:B------:R-:W-:Y:S01]  /*92b0*/  UMOV UR19, 0x40004040 ;  /* 0x4000404000137882 */ /* 0x000fe20000000000 */
[----:B------:R-:W-:Y:S01]  /*92c0*/  UIADD3.64 UR4, UPT, UPT, UR38, 0x204, URZ ;  /* 0x0000020426047897 */ /* 0x000fe2000fffe0ff */
[----:B------:R1:W-:Y:S01]  /*92d0*/  UTCHMMA tmem[UR20], gdesc[UR18], tmem[UR13], tmem[UR16], idesc[UR17], UPT ;  /* 0x00ff1012140079ea */ /* 0x0003e2000b80000d */
[----:B------:R-:W-:Y:S01]  /*92e0*/  UMOV UR22, 0x0 ;  /* 0x0000000000167882 */ /* 0x000fe20000000000 */
[----:B------:R-:W-:Y:S01]  /*92f0*/  UMOV UR23, 0x8100010 ;  /* 0x0810001000177882 */ /* 0x000fe20000000000 */
[----:B------:R-:W-:Y:S01]  /*9300*/  UMOV UR30, 0x0 ;  /* 0x00000000001e7882 */ /* 0x000fe20000000000 */
[----:B------:R-:W-:Y:S01]  /*9310*/  UMOV UR31, 0x8100010 ;  /* 0x08100010001f7882 */ /* 0x000fe20000000000 */
[----:B------:R-:W-:Y:S01]  /*9320*/  UMOV UR26, 0x0 ;  /* 0x00000000001a7882 */ /* 0x000fe20000000000 */
[----:B------:R-:W-:Y:S01]  /*9330*/  UMOV UR27, 0x8100010 ;  /* 0x08100010001b7882 */ /* 0x000fe20000000000 */
[----:B------:R1:W-:Y:S01]  /*9340*/  UTCHMMA tmem[UR7], gdesc[UR38], tmem[UR13], tmem[UR22], idesc[UR23], UPT ;  /* 0x00ff1626070079ea */ /* 0x0003e2000b80000d */
        /* <DEDUP_REMOVED lines=12> */
[----:B------:R1:W-:Y:S01]  /*9410*/  UTCHMMA tmem[UR47], gdesc[UR48], tmem[UR13], tmem[UR36], idesc[UR37], UPT ;  /* 0x00ff24302f0079ea */ /* 0x0003e2000b80000d */
[----:B------:R1:W-:Y:S01]  /*9420*/  UTCHMMA tmem[UR50], gdesc[UR4], tmem[UR13], tmem[UR34], idesc[UR35], UPT ;  /* 0x00ff2204320079ea */ /* 0x0003e2000b80000d */
[----:B------:R1:W-:Y:S01]  /*9430*/  UTCBAR [UR51], URZ ;  /* 0x000000ff330073e9 */ /* 0x0003e200080000ff */
[----:B------:R-:W-:Y:S01]  /*9440*/  NOP ;  /* 0x0000000000007918 */ /* 0x000fe20000000000 */
.L_x_11:
[----:B------:R-:W-:Y:S01]  /*9450*/  FSEL R0, R0, -INF , P2 ;  /* 0xff80000000007808 */ /* 0x000fe20001000000 */
[----:B-1----:R-:W-:Y:S01]  /*9460*/  UMOV UR7, URZ ;  /* 0x000000ff00077c82 */ /* 0x002fe20008000000 */
[----:B------:R-:W-:Y:S01]  /*9470*/  FSEL R133, R2, 1, P2 ;  /* 0x3f80000002857808 */ /* 0x000fe20001000000 */
[----:B------:R-:W-:Y:S06]  /*9480*/  BRA.U !UP1, `(.L_x_12) ;  /* 0x0000005d09007547 */ /* 0x000fec000b800000 */
[----:B------:R-:W-:Y:S01]  /*9490*/  USHF.R.U32.HI UR24, URZ, 0x4, UR6 ;  /* 0x00000004ff187899 */ /* 0x000fe20008011606 */
[----:B0-----:R-:W-:Y:S01]  /*94a0*/  HFMA2 R196, -RZ, RZ, 0, 0 ;  /* 0x00000000ffc47431 */ /* 0x001fe200000001ff */
[----:B------:R-:W-:Y:S01]  /*94b0*/  UIADD3 UR7, UPT, UPT, UR14, 0xc000, URZ ;  /* 0x0000c0000e077890 */ /* 0x000fe2000fffe0ff */
[----:B------:R-:W-:Y:S01]  /*94c0*/  SHF.L.U32 R2, R3, 0x7, RZ ;  /* 0x0000000703027819 */ /* 0x000fe200000006ff */
[----:B------:R-:W-:Y:S01]  /*94d0*/  USHF.R.U32.HI UR16, URZ, 0x4, UR14 ;  /* 0x00000004ff107899 */ /* 0x000fe2000801160e */
[----:B------:R-:W-:Y:S01]  /*94e0*/  MOV R174, R0 ;  /* 0x0000000000ae7202 */ /* 0x000fe20000000f00 */
[----:B------:R-:W-:Y:S02]  /*94f0*/  USGXT.U32 UR24, UR24, 0xe ;  /* 0x0000000e1818789a */ /* 0x000fe40008000000 */
[----:B------:R-:W-:Y:S02]  /*9500*/  USHF.R.U32.HI UR7, URZ, 0x4, UR7 ;  /* 0x00000004ff077899 */ /* 0x000fe40008011607 */
[----:B------:R-:W-:-:S02]  /*9510*/  USGXT.U32 UR16, UR16, 0xe ;  /* 0x0000000e1010789a */ /* 0x000fc40008000000 */
[----:B------:R-:W-:Y:S02]  /*9520*/  UIADD3 UR18, UP2, UPT, UR24, 0x2, URZ ;  /* 0x0000000218127890 */ /* 0x000fe4000ff5e0ff */
[----:B------:R-:W-:Y:S01]  /*9530*/  USGXT.U32 UR22, UR7, 0xe ;  /* 0x0000000e0716789a */ /* 0x000fe20008000000 */
[----:B------:R-:W-:Y:S01]  /*9540*/  UMOV UR4, URZ ;  /* 0x000000ff00047c82 */ /* 0x000fe20008000000 */
[----:B------:R-:W-:Y:S02]  /*9550*/  ULOP3.LUT UR26, UR16, 0x2000000, URZ, 0xfc, !UPT ;  /* 0x02000000101a7892 */ /* 0x000fe4000f8efcff */
[----:B------:R-:W-:Y:S02]  /*9560*/  USHF.L.U32 UR9, UR9, 0x7, URZ ;  /* 0x0000000709097899 */ /* 0x000fe400080006ff */
[----:B------:R-:W-:Y:S02]  /*9570*/  UIADD3 UR16, UP3, UPT, UR16, 0x2000080, URZ ;  /* 0x0200008010107890 */ /* 0x000fe4000ff7e0ff */
[----:B------:R-:W-:-:S02]  /*9580*/  UIADD3.X UR19, UPT, UPT, UR4, 0x40004040, URZ, UP2, !UPT ;  /* 0x4000404004137890 */ /* 0x000fc400097fe4ff */
[----:B------:R-:W-:Y:S01]  /*9590*/  UIADD3 UR32, UP2, UPT, UR22, 0x2, URZ ;  /* 0x0000000216207890 */ /* 0x000fe2000ff5e0ff */
[----:B------:R-:W-:Y:S01]  /*95a0*/  MOV R3, UR9 ;  /* 0x0000000900037c02 */ /* 0x000fe20008000f00 */
[----:B------:R-:W-:Y:S01]  /*95b0*/  UMOV UR6, URZ ;  /* 0x000000ff00067c82 */ /* 0x000fe20008000000 */
[----:B------:R-:W-:Y:S01]  /*95c0*/  UMOV UR5, URZ ;  /* 0x000000ff00057c82 */ /* 0x000fe20008000000 */
[----:B------:R-:W-:Y:S02]  /*95d0*/  UIADD3.X UR17, UPT, UPT, UR6, 0x40004040, URZ, UP3, !UPT ;  /* 0x4000404006117890 */ /* 0x000fe40009ffe4ff */
[----:B------:R-:W-:Y:S02]  /*95e0*/  UIADD3 UR30, UP3, UPT, UR16, 0x80, URZ ;  /* 0x00000080101e7890 */ /* 0x000fe4000ff7e0ff */
[----:B------:R-:W-:Y:S02]  /*95f0*/  UIADD3 UR34, UP4, UPT, UR16, 0x100, URZ ;  /* 0x0000010010227890 */ /* 0x000fe4000ff9e0ff */
[----:B------:R-:W-:-:S02]  /*9600*/  UIADD3.X UR33, UPT, UPT, UR5, 0x40004040, URZ, UP2, !UPT ;  /* 0x4000404005217890 */ /* 0x000fc400097fe4ff */
[----:B------:R-:W-:Y:S01]  /*9610*/  UISETP.NE.U32.AND UP1, UPT, UR21, URZ, UPT ;  /* 0x000000ff1500728c */ /* 0x000fe2000bf25070 */
[----:B------:R-:W0:Y:S01]  /*9620*/  LDCU UR27, c[0x0][0x3f0] ;  /* 0x00007e00ff1b77ac */ /* 0x000e220008000800 */
[----:B------:R-:W1:Y:S01]  /*9630*/  LDCU UR66, c[0x0][0x3a8] ;  /* 0x00007500ff4277ac */ /* 0x000e620008000800 */
[----:B------:R-:W-:Y:S02]  /*9640*/  UIADD3.X UR31, UPT, UPT, UR17, URZ, URZ, UP3, !UPT ;  /* 0x000000ff111f7290 */ /* 0x000fe40009ffe4ff */
[----:B------:R-:W-:Y:S02]  /*9650*/  UIADD3.X UR35, UPT, UPT, UR17, URZ, URZ, UP4, !UPT ;  /* 0x000000ff11237290 */ /* 0x000fe4000a7fe4ff */
[----:B------:R-:W-:Y:S02]  /*9660*/  UIADD3.64 UR36, UPT, UPT, UR18, 0x2, URZ ;  /* 0x0000000212247897 */ /* 0x000fe4000fffe0ff */
[----:B------:R-:W-:Y:S02]  /*9670*/  UIADD3.64 UR38, UPT, UPT, UR18, 0x4, URZ ;  /* 0x0000000412267897 */ /* 0x000fe4000fffe0ff */
[----:B------:R-:W-:-:S02]  /*9680*/  UIADD3.64 UR40, UPT, UPT, UR32, 0x2, URZ ;  /* 0x0000000220287897 */ /* 0x000fc4000fffe0ff */
[----:B------:R-:W-:Y:S02]  /*9690*/  UIADD3.64 UR42, UPT, UPT, UR32, 0x4, URZ ;  /* 0x00000004202a7897 */ /* 0x000fe4000fffe0ff */
[----:B------:R-:W-:Y:S02]  /*96a0*/  UIADD3.64 UR44, UPT, UPT, UR32, 0x1fe, URZ ;  /* 0x000001fe202c7897 */ /* 0x000fe4000fffe0ff */
[----:B------:R-:W-:Y:S02]  /*96b0*/  UIADD3.64 UR46, UPT, UPT, UR32, 0x200, URZ ;  /* 0x00000200202e7897 */ /* 0x000fe4000fffe0ff */
[----:B------:R-:W-:Y:S02]  /*96c0*/  UIADD3.64 UR48, UPT, UPT, UR32, 0x202, URZ ;  /* 0x0000020220307897 */ /* 0x000fe4000fffe0ff */
[----:B------:R-:W-:Y:S01]  /*96d0*/  UIADD3.64 UR50, UPT, UPT, UR32, 0x204, URZ ;  /* 0x0000020420327897 */ /* 0x000fe2000fffe0ff */
[----:B01----:R-:W-:-:S11]  /*96e0*/  UMOV UR21, 0x1 ;  /* 0x0000000100157882 */ /* 0x003fd60000000000 */
.L_x_17:
[----:B------:R-:W2:Y:S04]  /*96f0*/  LDL.64 R10, [R1+0x2c0] ;  /* 0x0002c000010a7983 */ /* 0x000ea80000100a00 */
[----:B------:R-:W3:Y:S04]  /*9700*/  LDL.64 R6, [R1+0x260] ;  /* 0x0002600001067983 */ /* 0x000ee80000100a00 */
[----:B------:R-:W4:Y:S04]  /*9710*/  LDL.64 R26, [R1+0x240] ;  /* 0x00024000011a7983 */ /* 0x000f280000100a00 */
[----:B------:R-:W5:Y:S04]  /*9720*/  LDL.64 R4, [R1+0x2a0] ;  /* 0x0002a00001047983 */ /* 0x000f680000100a00 */
[----:B------:R-:W4:Y:S04]  /*9730*/  LDL.64 R8, [R1+0x280] ;  /* 0x0002800001087983 */ /* 0x000f280000100a00 */
        /* <DEDUP_REMOVED lines=36> */
[----:B------:R-:W4:Y:S01]  /*9980*/  LDL.64 R76, [R1+0x108] ;  /* 0x00010800014c7983 */ /* 0x000f220000100a00 */
[----:B--2---:R-:W-:-:S04]  /*9990*/  IMAD.WIDE R10, R2, 0x2, R10 ;  /* 0x00000002020a7825 */ /* 0x004fc800078e020a */
[C---:B---3--:R-:W-:Y:S01]  /*99a0*/  IMAD.WIDE R6, R2.reuse, 0x2, R6 ;  /* 0x0000000202067825 */ /* 0x048fe200078e0206 */
[----:B------:R4:W2:Y:S05]  /*99b0*/  LDG.E.U16 R0, desc[UR28][R10.64] ;  /* 0x0000001c0a007981 */ /* 0x0008aa000c1e1500 */
[----:B------:R-:W3:Y:S01]  /*99c0*/  LDG.E.U16 R6, desc[UR28][R6.64] ;  /* 0x0000001c06067981 */ /* 0x000ee2000c1e1500 */
[----:B-----5:R-:W-:-:S04]  /*99d0*/  IMAD.WIDE R4, R2, 0x2, R4 ;  /* 0x0000000202047825 */ /* 0x020fc800078e0204 */
[C---:B----4-:R-:W-:Y:S02]  /*99e0*/  IMAD.WIDE R10, R2.reuse, 0x2, R26 ;  /* 0x00000002020a7825 */ /* 0x050fe400078e021a */
[----:B------:R-:W4:Y:S02]  /*99f0*/  LDL.64 R26, [R1+0x2b8] ;  /* 0x0002b800011a7983 */ /* 0x000f240000100a00 */
[C---:B------:R-:W-:Y:S02]  /*9a00*/  IMAD.WIDE R8, R2.reuse, 0x2, R8 ;  /* 0x0000000202087825 */ /* 0x040fe400078e0208 */
[----:B------:R0:W5:Y:S04]  /*9a10*/  LDG.E.U16 R7, desc[UR28][R10.64] ;  /* 0x0000001c0a077981 */ /* 0x000168000c1e1500 */
[----:B------:R-:W2:Y:S01]  /*9a20*/  LDG.E.U16 R4, desc[UR28][R4.64] ;  /* 0x0000001c04047981 */ /* 0x000ea2000c1e1500 */
[----:B0-----:R-:W-:-:S03]  /*9a30*/  IMAD.WIDE R10, R2, 0x2, R22 ;  /* 0x00000002020a7825 */ /* 0x001fc600078e0216 */
[----:B------:R-:W2:Y:S04]  /*9a40*/  LDL.64 R22, [R1+0x258] ;  /* 0x0002580001167983 */ /* 0x000ea80000100a00 */
[----:B------:R0:W3:Y:S01]  /*9a50*/  LDG.E.U16 R5, desc[UR28][R8.64] ;  /* 0x0000001c08057981 */ /* 0x0000e2000c1e1500 */
[----:B------:R-:W-:-:S03]  /*9a60*/  IMAD.WIDE R14, R2, 0x2, R14 ;  /* 0x00000002020e7825 */ /* 0x000fc600078e020e */
[----:B------:R-:W3:Y:S01]  /*9a70*/  LDG.E.U16 R10, desc[UR28][R10.64] ;  /* 0x0000001c0a0a7981 */ /* 0x000ee2000c1e1500 */
[----:B0-----:R-:W-:-:S03]  /*9a80*/  IMAD.WIDE R8, R2, 0x2, R24 ;  /* 0x0000000202087825 */ /* 0x001fc600078e0218 */
[----:B------:R-:W3:Y:S04]  /*9a90*/  LDL.64 R24, [R1+0x278] ;  /* 0x0002780001187983 */ /* 0x000ee80000100a00 */
[----:B------:R0:W5:Y:S01]  /*9aa0*/  LDG.E.U16 R11, desc[UR28][R14.64] ;  /* 0x0000001c0e0b7981 */ /* 0x000162000c1e1500 */
[----:B------:R-:W-:-:S03]  /*9ab0*/  IMAD.WIDE R12, R2, 0x2, R12 ;  /* 0x00000002020c7825 */ /* 0x000fc600078e020c */
[----:B------:R-:W5:Y:S01]  /*9ac0*/  LDG.E.U16 R8, desc[UR28][R8.64] ;  /* 0x0000001c08087981 */ /* 0x000f62000c1e1500 */
[----:B------:R-:W-:-:S03]  /*9ad0*/  IMAD.WIDE R20, R2, 0x2, R20 ;  /* 0x0000000202147825 */ /* 0x000fc600078e0214 */
[----:B------:R-:W5:Y:S01]  /*9ae0*/  LDG.E.U16 R12, desc[UR28][R12.64] ;  /* 0x0000001c0c0c7981 */ /* 0x000f62000c1e1500 */
[----:B0-----:R-:W-:-:S03]  /*9af0*/  IMAD.WIDE R14, R2, 0x2, R28 ;  /* 0x00000002020e7825 */ /* 0x001fc600078e021c */
[----:B------:R-:W5:Y:S01]  /*9b00*/  LDL.64 R28, [R1+0x1f8] ;  /* 0x0001f800011c7983 */ /* 0x000f620000100a00 */
[----:B------:R-:W-:-:S03]  /*9b10*/  IMAD.WIDE R16, R2, 0x2, R16 ;  /* 0x0000000202107825 */ /* 0x000fc600078e0210 */
[----:B------:R-:W5:Y:S04]  /*9b20*/  LDG.E.U16 R14, desc[UR28][R14.64] ;  /* 0x0000001c0e0e7981 */ /* 0x000f68000c1e1500 */
[----:B------:R0:W5:Y:S01]  /*9b30*/  LDG.E.U16 R13, desc[UR28][R20.64] ;  /* 0x0000001c140d7981 */ /* 0x000162000c1e1500 */
[----:B------:R-:W-:-:S03]  /*9b40*/  IMAD.WIDE R18, R2, 0x2, R18 ;  /* 0x0000000202127825 */ /* 0x000fc600078e0212 */
[----:B------:R1:W5:Y:S04]  /*9b50*/  LDG.E.U16 R9, desc[UR28][R16.64] ;  /* 0x0000001c10097981 */ /* 0x000368000c1e1500 */
[----:B------:R1:W5:Y:S01]  /*9b60*/  LDG.E.U16 R15, desc[UR28][R18.64] ;  /* 0x0000001c120f7981 */ /* 0x000362000c1e1500 */
[----:B0-----:R-:W-:-:S03]  /*9b70*/  IMAD.WIDE R20, R2, 0x2, R36 ;  /* 0x0000000202147825 */ /* 0x001fc600078e0224 */
[----:B------:R-:W5:Y:S01]  /*9b80*/  LDL.64 R36, [R1+0x178] ;  /* 0x0001780001247983 */ /* 0x000f620000100a00 */
[----:B-1----:R-:W-:-:S03]  /*9b90*/  IMAD.WIDE R16, R2, 0x2, R40 ;  /* 0x0000000202107825 */ /* 0x002fc600078e0228 */
[----:B------:R-:W5:Y:S01]  /*9ba0*/  LDL.64 R40, [R1+0xf8] ;  /* 0x0000f80001287983 */ /* 0x000f620000100a00 */
[----:B------:R-:W-:-:S03]  /*9bb0*/  IMAD.WIDE R18, R2, 0x2, R34 ;  /* 0x0000000202127825 */ /* 0x000fc600078e0222 */
[----:B------:R-:W5:Y:S01]  /*9bc0*/  LDG.E.U16 R16, desc[UR28][R16.64] ;  /* 0x0000001c10107981 */ /* 0x000f62000c1e1500 */
[----:B------:R-:W-:-:S03]  /*9bd0*/  IMAD.WIDE R30, R2, 0x2, R30 ;  /* 0x00000002021e7825 */ /* 0x000fc600078e021e */
[----:B------:R-:W5:Y:S04]  /*9be0*/  LDL.64 R34, [R1+0x138] ;  /* 0x0001380001227983 */ /* 0x000f680000100a00 */
[----:B------:R-:W5:Y:S04]  /*9bf0*/  LDG.E.U16 R18, desc[UR28][R18.64] ;  /* 0x0000001c12127981 */ /* 0x000f68000c1e1500 */
[----:B------:R0:W5:Y:S02]  /*9c00*/  LDG.E.U16 R17, desc[UR28][R20.64] ;  /* 0x0000001c14117981 */ /* 0x000164000c1e1500 */
[----:B0-----:R-:W-:-:S02]  /*9c10*/  IMAD.WIDE R20, R2, 0x2, R32 ;  /* 0x0000000202147825 */ /* 0x001fc400078e0220 */
[----:B------:R-:W5:Y:S04]  /*9c20*/  LDL.64 R32, [R1+0x118] ;  /* 0x0001180001207983 */ /* 0x000f680000100a00 */
[----:B------:R-:W5:Y:S01]  /*9c30*/  LDG.E.U16 R20, desc[UR28][R20.64] ;  /* 0x0000001c14147981 */ /* 0x000f62000c1e1500 */
[----:B----4-:R-:W-:-:S05]  /*9c40*/  IMAD.WIDE R26, R2, 0x2, R26 ;  /* 0x00000002021a7825 */ /* 0x010fca00078e021a */
[----:B------:R0:W4:Y:S01]  /*9c50*/  LDG.E.U16 R19, desc[UR28][R26.64] ;  /* 0x0000001c1a137981 */ /* 0x000122000c1e1500 */
[----:B--2---:R-:W-:-:S04]  /*9c60*/  IMAD.WIDE R22, R2, 0x2, R22 ;  /* 0x0000000202167825 */ /* 0x004fc800078e0216 */
[C---:B0-----:R-:W-:Y:S02]  /*9c70*/  IMAD.WIDE R26, R2.reuse, 0x2, R48 ;  /* 0x00000002021a7825 */ /* 0x041fe400078e0230 */
[----:B------:R-:W2:Y:S04]  /*9c80*/  LDG.E.U16 R22, desc[UR28][R22.64] ;  /* 0x0000001c16167981 */ /* 0x000ea8000c1e1500 */
[----:B------:R-:W2:Y:S04]  /*9c90*/  LDL.64 R48, [R1+0x210] ;  /* 0x0002100001307983 */ /* 0x000ea80000100a00 */
[----:B------:R-:W4:Y:S01]  /*9ca0*/  LDG.E.U16 R26, desc[UR28][R26.64] ;  /* 0x0000001c1a1a7981 */ /* 0x000f22000c1e1500 */
[----:B---3--:R-:W-:-:S03]  /*9cb0*/  IMAD.WIDE R24, R2, 0x2, R24 ;  /* 0x0000000202187825 */ /* 0x008fc600078e0218 */
[----:B------:R0:W3:Y:S04]  /*9cc0*/  LDG.E.U16 R23, desc[UR28][R30.64] ;  /* 0x0000001c1e177981 */ /* 0x0000e8000c1e1500 */
[----:B------:R1:W3:Y:S01]  /*9cd0*/  LDG.E.U16 R21, desc[UR28][R24.64] ;  /* 0x0000001c18157981 */ /* 0x0002e2000c1e1500 */
[----:B0-----:R-:W-:-:S03]  /*9ce0*/  IMAD.WIDE R30, R2, 0x2, R44 ;  /* 0x00000002021e7825 */ /* 0x001fc600078e022c */
[----:B------:R-:W3:Y:S01]  /*9cf0*/  LDL.64 R44, [R1+0x230] ;  /* 0x00023000012c7983 */ /* 0x000ee20000100a00 */
[----:B-1----:R-:W-:-:S03]  /*9d00*/  IMAD.WIDE R24, R2, 0x2, R38 ;  /* 0x0000000202187825 */ /* 0x002fc600078e0226 */
[----:B------:R-:W3:Y:S01]  /*9d10*/  LDL.64 R38, [R1+0x2b0] ;  /* 0x0002b00001267983 */ /* 0x000ee20000100a00 */
[----:B-----5:R-:W-:-:S03]  /*9d20*/  IMAD.WIDE R28, R2, 0x2, R28 ;  /* 0x00000002021c7825 */ /* 0x020fc600078e021c */
[----:B------:R0:W5:Y:S04]  /*9d30*/  LDG.E.U16 R27, desc[UR28][R30.64] ;  /* 0x0000001c1e1b7981 */ /* 0x000168000c1e1500 */
[----:B------:R-:W4:Y:S01]  /*9d40*/  LDG.E.U16 R24, desc[UR28][R24.64] ;  /* 0x0000001c18187981 */ /* 0x000f22000c1e1500 */
[----:B0-----:R-:W-:-:S03]  /*9d50*/  IMAD.WIDE R30, R2, 0x2, R42 ;  /* 0x00000002021e7825 */ /* 0x001fc600078e022a */
[----:B------:R-:W4:Y:S04]  /*9d60*/  LDL.64 R42, [R1+0x1d0] ;  /* 0x0001d000012a7983 */ /* 0x000f280000100a00 */
[----:B------:R0:W5:Y:S01]  /*9d70*/  LDG.E.U16 R25, desc[UR28][R28.64] ;  /* 0x0000001c1c197981 */ /* 0x000162000c1e1500 */
[----:B------:R-:W-:-:S03]  /*9d80*/  IMAD.WIDE R36, R2, 0x2, R36 ;  /* 0x0000000202247825 */ /* 0x000fc600078e0224 */
[----:B------:R-:W5:Y:S01]  /*9d90*/  LDG.E.U16 R30, desc[UR28][R30.64] ;  /* 0x0000001c1e1e7981 */ /* 0x000f62000c1e1500 */
[----:B0-----:R-:W-:-:S03]  /*9da0*/  IMAD.WIDE R28, R2, 0x2, R50 ;  /* 0x00000002021c7825 */ /* 0x001fc600078e0232 */
[----:B------:R-:W5:Y:S04]  /*9db0*/  LDL.64 R50, [R1+0x1b0] ;  /* 0x0001b00001327983 */ /* 0x000f680000100a00 */
[----:B------:R-:W5:Y:S04]  /*9dc0*/  LDG.E.U16 R28, desc[UR28][R28.64] ;  /* 0x0000001c1c1c7981 */ /* 0x000f68000c1e1500 */
[----:B------:R0:W5:Y:S02]  /*9dd0*/  LDG.E.U16 R29, desc[UR28][R36.64] ;  /* 0x0000001c241d7981 */ /* 0x000164000c1e1500 */
[----:B0-----:R-:W-:-:S02]  /*9de0*/  IMAD.WIDE R36, R2, 0x2, R52 ;  /* 0x0000000202247825 */ /* 0x001fc400078e0234 */
[----:B------:R-:W5:Y:S02]  /*9df0*/  LDL.64 R52, [R1+0x130] ;  /* 0x0001300001347983 */ /* 0x000f640000100a00 */
[C---:B------:R-:W-:Y:S02]  /*9e00*/  IMAD.WIDE R32, R2.reuse, 0x2, R32 ;  /* 0x0000000202207825 */ /* 0x040fe400078e0220 */
[----:B------:R-:W5:Y:S02]  /*9e10*/  LDG.E.U16 R36, desc[UR28][R36.64] ;  /* 0x0000001c24247981 */ /* 0x000f64000c1e1500 */
[C---:B------:R-:W-:Y:S02]  /*9e20*/  IMAD.WIDE R40, R2.reuse, 0x2, R40 ;  /* 0x0000000202287825 */ /* 0x040fe400078e0228 */
[----:B------:R-:W5:Y:S02]  /*9e30*/  LDG.E.U16 R32, desc[UR28][R32.64] ;  /* 0x0000001c20207981 */ /* 0x000f64000c1e1500 */
[----:B------:R-:W-:-:S05]  /*9e40*/  IMAD.WIDE R34, R2, 0x2, R34 ;  /* 0x0000000202227825 */ /* 0x000fca00078e0222 */
[----:B------:R0:W5:Y:S04]  /*9e50*/  LDG.E.U16 R31, desc[UR28][R34.64] ;  /* 0x0000001c221f7981 */ /* 0x000168000c1e1500 */
[----:B------:R1:W5:Y:S01]  /*9e60*/  LDG.E.U16 R33, desc[UR28][R40.64] ;  /* 0x0000001c28217981 */ /* 0x000362000c1e1500 */
[----:B0-----:R-:W-:-:S03]  /*9e70*/  IMAD.WIDE R34, R2, 0x2, R46 ;  /* 0x0000000202227825 */ /* 0x001fc600078e022e */
[----:B------:R-:W5:Y:S01]  /*9e80*/  LDL.64 R46, [R1+0x150] ;  /* 0x00015000012e7983 */ /* 0x000f620000100a00 */
[----:B-1----:R-:W-:-:S03]  /*9e90*/  IMAD.WIDE R40, R2, 0x2, R62 ;  /* 0x0000000202287825 */ /* 0x002fc600078e023e */
[----:B------:R-:W5:Y:S04]  /*9ea0*/  LDG.E.U16 R34, desc[UR28][R34.64] ;  /* 0x0000001c22227981 */ /* 0x000f68000c1e1500 */
[----:B------:R0:W5:Y:S04]  /*9eb0*/  LDG.E.U16 R37, desc[UR28][R40.64] ;  /* 0x0000001c28257981 */ /* 0x000168000c1e1500 */
[----:B------:R-:W5:Y:S01]  /*9ec0*/  LDL.64 R62, [R1+0x1e8] ;  /* 0x0001e800013e7983 */ /* 0x000f620000100a00 */
[----:B0-----:R-:W-:-:S03]  /*9ed0*/  IMAD.WIDE R40, R2, 0x2, R56 ;  /* 0x0000000202287825 */ /* 0x001fc600078e0238 */
[----:B------:R-:W5:Y:S01]  /*9ee0*/  LDL.64 R56, [R1+0x2a8] ;  /* 0x0002a80001387983 */ /* 0x000f620000100a00 */
[----:B--2---:R-:W-:-:S06]  /*9ef0*/  IMAD.WIDE R48, R2, 0x2, R48 ;  /* 0x0000000202307825 */ /* 0x004fcc00078e0230 */
[----:B------:R-:W2:Y:S04]  /*9f00*/  LDG.E.U16 R48, desc[UR28][R48.64] ;  /* 0x0000001c30307981 */ /* 0x000ea8000c1e1500 */
[----:B------:R-:W2:Y:S01]  /*9f10*/  LDG.E.U16 R49, desc[UR28][R40.64] ;  /* 0x0000001c28317981 */ /* 0x000ea2000c1e1500 */
[----:B---3--:R-:W-:-:S05]  /*9f20*/  IMAD.WIDE R38, R2, 0x2, R38 ;  /* 0x0000000202267825 */ /* 0x008fca00078e0226 */
[----:B------:R0:W3:Y:S01]  /*9f30*/  LDG.E.U16 R35, desc[UR28][R38.64] ;  /* 0x0000001c26237981 */ /* 0x0000e2000c1e1500 */
[----:B----4-:R-:W-:-:S04]  /*9f40*/  IMAD.WIDE R42, R2, 0x2, R42 ;  /* 0x00000002022a7825 */ /* 0x010fc800078e022a */
[C---:B0-----:R-:W-:Y:S02]  /*9f50*/  IMAD.WIDE R38, R2.reuse, 0x2, R58 ;  /* 0x0000000202267825 */ /* 0x041fe400078e023a */
[----:B------:R-:W4:Y:S02]  /*9f60*/  LDL.64 R58, [R1+0x288] ;  /* 0x00028800013a7983 */ /* 0x000f240000100a00 */
[C---:B------:R-:W-:Y:S02]  /*9f70*/  IMAD.WIDE R44, R2.reuse, 0x2, R44 ;  /* 0x00000002022c7825 */ /* 0x040fe400078e022c */
[----:B------:R-:W2:Y:S02]  /*9f80*/  LDG.E.U16 R38, desc[UR28][R38.64] ;  /* 0x0000001c26267981 */ /* 0x000ea4000c1e1500 */
[C---:B-----5:R-:W-:Y:S02]  /*9f90*/  IMAD.WIDE R40, R2.reuse, 0x2, R50 ;  /* 0x0000000202287825 */ /* 0x060fe400078e0232 */
[----:B------:R0:W5:Y:S04]  /*9fa0*/  LDG.E.U16 R50, desc[UR28][R42.64] ;  /* 0x0000001c2a327981 */ /* 0x000168000c1e1500 */
[----:B------:R-:W2:Y:S04]  /*9fb0*/  LDG.E.U16 R51, desc[UR28][R40.64] ;  /* 0x0000001c28337981 */ /* 0x000ea8000c1e1500 */
[----:B------:R1:W2:Y:S01]  /*9fc0*/  LDG.E.U16 R39, desc[UR28][R44.64] ;  /* 0x0000001c2c277981 */ /* 0x0002a2000c1e1500 */
[----:B0-----:R-:W-:-:S03]  /*9fd0*/  IMAD.WIDE R42, R2, 0x2, R60 ;  /* 0x00000002022a7825 */ /* 0x001fc600078e023c */
[----:B------:R-:W2:Y:S01]  /*9fe0*/  LDL.64 R60, [R1+0x268] ;  /* 0x00026800013c7983 */ /* 0x000ea20000100a00 */
[----:B-1----:R-:W-:-:S04]  /*9ff0*/  IMAD.WIDE R44, R2, 0x2, R54 ;  /* 0x00000002022c7825 */ /* 0x002fc800078e0236 */
[C---:B------:R-:W-:Y:S02]  /*a000*/  IMAD.WIDE R40, R2.reuse, 0x2, R52 ;  /* 0x0000000202287825 */ /* 0x040fe400078e0234 */
[----:B------:R0:W3:Y:S04]  /*a010*/  LDG.E.U16 R52, desc[UR28][R42.64] ;  /* 0x0000001c2a347981 */ /* 0x0000e8000c1e1500 */
[----:B------:R1:W3:Y:S04]  /*a020*/  LDG.E.U16 R55, desc[UR28][R40.64] ;  /* 0x0000001c28377981 */ /* 0x0002e8000c1e1500 */
[----:B------:R1:W3:Y:S01]  /*a030*/  LDG.E.U16 R53, desc[UR28][R44.64] ;  /* 0x0000001c2c357981 */ /* 0x0002e2000c1e1500 */
[----:B0-----:R-:W-:-:S03]  /*a040*/  IMAD.WIDE R42, R2, 0x2, R74 ;  /* 0x00000002022a7825 */ /* 0x001fc600078e024a */
[----:B------:R-:W3:Y:S01]  /*a050*/  LDL.64 R74, [R1+0xe8] ;  /* 0x0000e800014a7983 */ /* 0x000ee20000100a00 */
[----:B-1----:R-:W-:-:S03]  /*a060*/  IMAD.WIDE R40, R2, 0x2, R70 ;  /* 0x0000000202287825 */ /* 0x002fc600078e0246 */
[----:B------:R-:W3:Y:S01]  /*a070*/  LDL.64 R70, [R1+0x128] ;  /* 0x0001280001467983 */ /* 0x000ee20000100a00 */
[----:B------:R-:W-:-:S03]  /*a080*/  IMAD.WIDE R44, R2, 0x2, R72 ;  /* 0x00000002022c7825 */ /* 0x000fc600078e0248 */
[----:B------:R-:W3:Y:S01]  /*a090*/  LDL.64 R72, [R1+0xc8] ;  /* 0x0000c80001487983 */ /* 0x000ee20000100a00 */
[----:B------:R-:W-:-:S05]  /*a0a0*/  IMAD.WIDE R46, R2, 0x2, R46 ;  /* 0x00000002022e7825 */ /* 0x000fca00078e022e */
[----:B------:R0:W3:Y:S02]  /*a0b0*/  LDG.E.U16 R54, desc[UR28][R46.64] ;  /* 0x0000001c2e367981 */ /* 0x0000e4000c1e1500 */
[C---:B0-----:R-:W-:Y:S02]  /*a0c0*/  IMAD.WIDE R46, R2.reuse, 0x2, R56 ;  /* 0x00000002022e7825 */ /* 0x041fe400078e0238 */
[----:B------:R4:W5:Y:S04]  /*a0d0*/  LDG.E.U16 R56, desc[UR28][R42.64] ;  /* 0x0000001c2a387981 */ /* 0x000968000c1e1500 */
[----:B------:R-:W5:Y:S01]  /*a0e0*/  LDG.E.U16 R57, desc[UR28][R40.64] ;  /* 0x0000001c28397981 */ /* 0x000f62000c1e1500 */
[----:B----4-:R-:W-:-:S03]  /*a0f0*/  IMAD.WIDE R42, R2, 0x2, R58 ;  /* 0x00000002022a7825 */ /* 0x010fc600078e023a */
[----:B------:R0:W4:Y:S04]  /*a100*/  LDG.E.U16 R58, desc[UR28][R44.64] ;  /* 0x0000001c2c3a7981 */ /* 0x000128000c1e1500 */
[----:B------:R1:W4:Y:S01]  /*a110*/  LDG.E.U16 R59, desc[UR28][R46.64] ;  /* 0x0000001c2e3b7981 */ /* 0x000322000c1e1500 */
[----:B0-----:R-:W-:-:S04]  /*a120*/  IMAD.WIDE R44, R2, 0x2, R84 ;  /* 0x00000002022c7825 */ /* 0x001fc800078e0254 */
[----:B-1----:R-:W-:-:S04]  /*a130*/  IMAD.WIDE R46, R2, 0x2, R86 ;  /* 0x00000002022e7825 */ /* 0x002fc800078e0256 */
[C---:B--2---:R-:W-:Y:S02]  /*a140*/  IMAD.WIDE R40, R2.reuse, 0x2, R60 ;  /* 0x0000000202287825 */ /* 0x044fe400078e023c */
[----:B------:R0:W2:Y:S04]  /*a150*/  LDG.E.U16 R60, desc[UR28][R42.64] ;  /* 0x0000001c2a3c7981 */ /* 0x0000a8000c1e1500 */
[----:B------:R1:W2:Y:S01]  /*a160*/  LDG.E.U16 R61, desc[UR28][R40.64] ;  /* 0x0000001c283d7981 */ /* 0x0002a2000c1e1500 */
[----:B0-----:R-:W-:-:S04]  /*a170*/  IMAD.WIDE R42, R2, 0x2, R64 ;  /* 0x00000002022a7825 */ /* 0x001fc800078e0240 */
[C---:B-1----:R-:W-:Y:S01]  /*a180*/  IMAD.WIDE R40, R2.reuse, 0x2, R62 ;  /* 0x0000000202287825 */ /* 0x042fe200078e023e */
[----:B------:R0:W2:Y:S04]  /*a190*/  LDG.E.U16 R64, desc[UR28][R42.64] ;  /* 0x0000001c2a407981 */ /* 0x0000a8000c1e1500 */
[----:B------:R1:W2:Y:S04]  /*a1a0*/  LDG.E.U16 R65, desc[UR28][R40.64] ;  /* 0x0000001c28417981 */ /* 0x0002a8000c1e1500 */
[----:B------:R1:W2:Y:S01]  /*a1b0*/  LDG.E.U16 R62, desc[UR28][R46.64] ;  /* 0x0000001c2e3e7981 */ /* 0x0002a2000c1e1500 */
[----:B0-----:R-:W-:-:S03]  /*a1c0*/  IMAD.WIDE R42, R2, 0x2, R82 ;  /* 0x00000002022a7825 */ /* 0x001fc600078e0252 */
[----:B------:R0:W2:Y:S01]  /*a1d0*/  LDG.E.U16 R63, desc[UR28][R44.64] ;  /* 0x0000001c2c3f7981 */ /* 0x0000a2000c1e1500 */
[----:B-1----:R-:W-:-:S03]  /*a1e0*/  IMAD.WIDE R40, R2, 0x2, R66 ;  /* 0x0000000202287825 */ /* 0x002fc600078e0242 */
[----:B------:R1:W2:Y:S01]  /*a1f0*/  LDG.E.U16 R66, desc[UR28][R42.64] ;  /* 0x0000001c2a427981 */ /* 0x0002a2000c1e1500 */
[----:B------:R-:W-:-:S04]  /*a200*/  IMAD.WIDE R46, R2, 0x2, R80 ;  /* 0x00000002022e7825 */ /* 0x000fc800078e0250 */
[C---:B0-----:R-:W-:Y:S01]  /*a210*/  IMAD.WIDE R44, R2.reuse, 0x2, R78 ;  /* 0x00000002022c7825 */ /* 0x041fe200078e024e */
[----:B------:R3:W2:Y:S03]  /*a220*/  LDG.E.U16 R67, desc[UR28][R46.64] ;  /* 0x0000001c2e437981 */ /* 0x0006a6000c1e1500 */
[C---:B-1----:R-:W-:Y:S02]  /*a230*/  IMAD.WIDE R42, R2.reuse, 0x2, R68 ;  /* 0x00000002022a7825 */ /* 0x042fe400078e0244 */
[----:B------:R0:W2:Y:S04]  /*a240*/  LDG.E.U16 R69, desc[UR28][R40.64] ;  /* 0x0000001c28457981 */ /* 0x0000a8000c1e1500 */
[----:B------:R1:W2:Y:S01]  /*a250*/  LDG.E.U16 R68, desc[UR28][R44.64] ;  /* 0x0000001c2c447981 */ /* 0x0002a2000c1e1500 */
[----:B---3--:R-:W-:-:S04]  /*a260*/  IMAD.WIDE R46, R2, 0x2, R72 ;  /* 0x00000002022e7825 */ /* 0x008fc800078e0248 */
[C---:B0-----:R-:W-:Y:S02]  /*a270*/  IMAD.WIDE R40, R2.reuse, 0x2, R70 ;  /* 0x0000000202287825 */ /* 0x041fe400078e0246 */
[----:B------:R-:W3:Y:S02]  /*a280*/  LDG.E.U16 R46, desc[UR28][R46.64] ;  /* 0x0000001c2e2e7981 */ /* 0x000ee4000c1e1500 */
[C---:B-1----:R-:W-:Y:S02]  /*a290*/  IMAD.WIDE R44, R2.reuse, 0x2, R74 ;  /* 0x00000002022c7825 */ /* 0x042fe400078e024a */
[----:B------:R0:W3:Y:S04]  /*a2a0*/  LDG.E.U16 R70, desc[UR28][R42.64] ;  /* 0x0000001c2a467981 */ /* 0x0000e8000c1e1500 */
[----:B------:R-:W3:Y:S04]  /*a2b0*/  LDG.E.U16 R40, desc[UR28][R40.64] ;  /* 0x0000001c28287981 */ /* 0x000ee8000c1e1500 */
[----:B------:R-:W3:Y:S01]  /*a2c0*/  LDG.E.U16 R44, desc[UR28][R44.64] ;  /* 0x0000001c2c2c7981 */ /* 0x000ee2000c1e1500 */
[----:B0-----:R-:W-:-:S06]  /*a2d0*/  IMAD.WIDE R42, R2, 0x2, R76 ;  /* 0x00000002022a7825 */ /* 0x001fcc00078e024c */
[----:B------:R0:W3:Y:S01]  /*a2e0*/  LDG.E.U16 R42, desc[UR28][R42.64] ;  /* 0x0000001c2a2a7981 */ /* 0x0000e2000c1e1500 */
[----:B------:R-:W0:Y:S01]  /*a2f0*/  S2R R71, SR_TID.X ;  /* 0x0000000000477919 */ /* 0x000e220000002100 */
[----:B------:R-:W-:Y:S02]  /*a300*/  UMOV UR8, 0x1 ;  /* 0x0000000100087882 */ /* 0x000fe40000000000 */
[----:B------:R-:W-:-:S04]  /*a310*/  @!UP0 UIADD3 UR8, UPT, UPT, -UR8, 0x100000, URZ ;  /* 0x0010000008088890 */ /* 0x000fc8000fffe1ff */
[----:B------:R-:W-:Y:S02]  /*a320*/  @!UP0 USHF.L.U32 UR9, UR8, 0xb, URZ ;  /* 0x0000000b08098899 */ /* 0x000fe400080006ff */
[----:B------:R-:W-:Y:S01]  /*a330*/  @!UP0 USHF.L.U32 UR8, UR8, 0x1, URZ ;  /* 0x0000000108088899 */ /* 0x000fe200080006ff */
[----:B------:R-:W-:Y:S01]  /*a340*/  VOTEU.ALL UP2, P1 ;  /* 0x0000000000ff7886 */ /* 0x000fe20000840000 */
[----:B0-----:R-:W-:Y:S02]  /*a350*/  SHF.R.S32.HI R43, RZ, 0x6, R71 ;  /* 0x00000006ff2b7819 */ /* 0x001fe40000011447 */
[----:B------:R-:W-:Y:S02]  /*a360*/  LOP3.LUT R41, R71, 0x3f, RZ, 0xc0, !PT ;  /* 0x0000003f47297812 */ /* 0x000fe400078ec0ff */
[----:B------:R-:W-:Y:S02]  /*a370*/  SGXT R43, R43, 0x1 ;  /* 0x000000012b2b781a */ /* 0x000fe40000000200 */
[----:B------:R-:W-:-:S04]  /*a380*/  SHF.L.U32 R41, R41, 0x1, RZ ;  /* 0x0000000129297819 */ /* 0x000fc800000006ff */
[----:B------:R-:W-:-:S05]  /*a390*/  LOP3.LUT R41, R41, 0x90, R43, 0x78, !PT ;  /* 0x0000009029297812 */ /* 0x000fca00078e782b */
[----:B------:R0:W-:Y:S04]  /*a3a0*/  STS.U16 [R41+UR14+0x8000], R0 ;  /* 0x0080000029007988 */ /* 0x0001e8000800040e */
[----:B------:R1:W-:Y:S04]  /*a3b0*/  STS.U16 [R41+UR14+0x8400], R4 ;  /* 0x0084000429007988 */ /* 0x0003e8000800040e */
[----:B------:R-:W-:Y:S01]  /*a3c0*/  STS.U16 [R41+UR14+0x8800], R5 ;  /* 0x0088000529007988 */ /* 0x000fe2000800040e */
[----:B0-----:R-:W-:-:S03]  /*a3d0*/  LOP3.LUT R0, R41, 0x20, RZ, 0x3c, !PT ;  /* 0x0000002029007812 */ /* 0x001fc600078e3cff */
        /* <DEDUP_REMOVED lines=15> */
[----:B0-----:R-:W-:-:S03]  /*a4d0*/  LOP3.LUT R41, R41, 0x60, RZ, 0x3c, !PT ;  /* 0x0000006029297812 */ /* 0x001fc600078e3cff */
        /* <DEDUP_REMOVED lines=22> */
[----:B-----5:R1:W-:Y:S04]  /*a640*/  STS.U16 [R4+UR14+0x9e00], R50 ;  /* 0x009e003204007988 */ /* 0x0203e8000800040e */
[----:B------:R1:W-:Y:S04]  /*a650*/  STS.U16 [R4+UR14+0xa200], R51 ;  /* 0x00a2003304007988 */ /* 0x0003e8000800040e */
[----:B------:R1:W-:Y:S04]  /*a660*/  STS.U16 [R4+UR14+0xa600], R52 ;  /* 0x00a6003404007988 */ /* 0x0003e8000800040e */
[----:B------:R1:W-:Y:S04]  /*a670*/  STS.U16 [R4+UR14+0xaa00], R53 ;  /* 0x00aa003504007988 */ /* 0x0003e8000800040e */
[----:B------:R1:W-:Y:S04]  /*a680*/  STS.U16 [R4+UR14+0xae00], R54 ;  /* 0x00ae003604007988 */ /* 0x0003e8000800040e */
[----:B------:R1:W-:Y:S04]  /*a690*/  STS.U16 [R4+UR14+0xb200], R55 ;  /* 0x00b2003704007988 */ /* 0x0003e8000800040e */
[----:B------:R1:W-:Y:S04]  /*a6a0*/  STS.U16 [R4+UR14+0xb600], R56 ;  /* 0x00b6003804007988 */ /* 0x0003e8000800040e */
[----:B------:R1:W-:Y:S04]  /*a6b0*/  STS.U16 [R4+UR14+0xba00], R57 ;  /* 0x00ba003904007988 */ /* 0x0003e8000800040e */
[----:B----4-:R1:W-:Y:S04]  /*a6c0*/  STS.U16 [R4+UR14+0xbe00], R58 ;  /* 0x00be003a04007988 */ /* 0x0103e8000800040e */
[----:B------:R1:W-:Y:S04]  /*a6d0*/  STS.U16 [R41+UR14+0x8300], R59 ;  /* 0x0083003b29007988 */ /* 0x0003e8000800040e */
[----:B--2---:R1:W-:Y:S04]  /*a6e0*/  STS.U16 [R41+UR14+0x8700], R60 ;  /* 0x0087003c29007988 */ /* 0x0043e8000800040e */
        /* <DEDUP_REMOVED lines=9> */
[----:B---3--:R1:W-:Y:S04]  /*a780*/  STS.U16 [R41+UR14+0xaf00], R70 ;  /* 0x00af004629007988 */ /* 0x0083e8000800040e */
[----:B------:R1:W-:Y:S04]  /*a790*/  STS.U16 [R41+UR14+0xb300], R40 ;  /* 0x00b3002829007988 */ /* 0x0003e8000800040e */
[----:B------:R1:W-:Y:S04]  /*a7a0*/  STS.U16 [R41+UR14+0xbb00], R44 ;  /* 0x00bb002c29007988 */ /* 0x0003e8000800040e */
[----:B------:R1:W-:Y:S04]  /*a7b0*/  STS.U16 [R41+UR14+0xb700], R42 ;  /* 0x00b7002a29007988 */ /* 0x0003e8000800040e */
[----:B------:R1:W-:Y:S01]  /*a7c0*/  STS.U16 [R41+UR14+0xbf00], R46 ;  /* 0x00bf002e29007988 */ /* 0x0003e2000800040e */
[----:B------:R0:W-:Y:S06]  /*a7d0*/  MEMBAR.ALL.CTA ;  /* 0x0000000000007992 */ /* 0x0001ec0000008000 */
[----:B0-----:R-:W-:Y:S04]  /*a7e0*/  FENCE.VIEW.ASYNC.S ;  /* 0x00000000000073c6 */ /* 0x001fe80000000000 */
[----:B------:R-:W0:Y:S02]  /*a7f0*/  FENCE.VIEW.ASYNC.S ;  /* 0x00000000000073c6 */ /* 0x000e240000000000 */
[----:B0-----:R1:W0:Y:S02]  /*a800*/  @!UP2 SYNCS.EXCH.64 URZ, [UR14+0x10010], UR8 ;  /* 0x010010080effa5b2 */ /* 0x0012240008000100 */
[----:B0-----:R-:W-:Y:S06]  /*a810*/  BAR.SYNC.DEFER_BLOCKING 0x0 ;  /* 0x0000000000007b1d */ /* 0x001fec0000010000 */
[----:B-1----:R-:W-:Y:S05]  /*a820*/  BRA.U UP1, `(.L_x_13) ;  /* 0x0000000101507547 */ /* 0x002fea000b800000 */
[----:B------:R-:W-:Y:S01]  /*a830*/  UIADD3 UR8, UPT, UPT, UR14, 0x10010, URZ ;  /* 0x000100100e087890 */ /* 0x000fe2000fffe0ff */
[----:B------:R-:W-:Y:S01]  /*a840*/  UMOV UR52, UR26 ;  /* 0x0000001a00347c82 */ /* 0x000fe20008000000 */
        /* <DEDUP_REMOVED lines=8> */
[----:B------:R0:W-:Y:S01]  /*a8d0*/  UTCHMMA gdesc[UR52], gdesc[UR24], tmem[UR10], tmem[UR54], idesc[UR55], !UPT ;  /* 0x00ff3618340075ea */ /* 0x0001e2000f80000a */
[----:B------:R-:W-:Y:S01]  /*a8e0*/  UMOV UR9, URZ ;  /* 0x000000ff00097c82 */ /* 0x000fe20008000000 */
        /* <DEDUP_REMOVED lines=8> */
.L_x_13:
[----:B------:R-:W1:Y:S02]  /*a970*/  SYNCS.PHASECHK.TRANS64.TRYWAIT P2, [UR14+0x10010], RZ ;  /* 0x010010ffff0075a7 */ /* 0x000e64000804110e */
[----:B-1----:R-:W-:Y:S05]  /*a980*/  @!P2 BRA `(.L_x_14) ;  /* 0x00000070000ca947 */ /* 0x002fea0003800000 */
.L_x_23:
[----:B------:R-:W-:Y:S06]  /*a990*/  BAR.SYNC.DEFER_BLOCKING 0x0 ;  /* 0x0000000000007b1d */ /* 0x000fec0000010000 */
[----:B------:R-:W1:Y:S01]  /*a9a0*/  LDTM.x128 R4, tmem[UR12+0x40] ;  /* 0x0000400c000479ee */ /* 0x000e6200083c0000 */
[----:B------:R-:W2:Y:S01]  /*a9b0*/  @!P1 SYNCS.CCTL.IV [UR14+0x10010] ;  /* 0x01001000ff0099b1 */ /* 0x000ea2000800000e */
[----:B------:R-:W-:Y:S01]  /*a9c0*/  NOP ;  /* 0x0000000000007918 */ /* 0x000fe20000000000 */
[----:B-1----:R-:W-:Y:S01]  /*a9d0*/  FMUL R0, R4, UR66 ;  /* 0x0000004204007c20 */ /* 0x002fe20008400000 */
[----:B------:R-:W-:Y:S01]  /*a9e0*/  FMUL R175, R5, UR66 ;  /* 0x0000004205af7c20 */ /* 0x000fe20008400000 */
[----:B------:R-:W-:-:S05]  /*a9f0*/  FMUL R176, R6, UR66 ;  /* 0x0000004206b07c20 */ /* 0x000fca0008400000 */
[----:B------:R-:W-:Y:S01]  /*aa00*/  FMNMX3 R0, R0, R175, R176, !PT ;  /* 0x000000af00007276 */ /* 0x000fe200078000b0 */
        /* <DEDUP_REMOVED lines=186> */
[----:B------:R-:W-:-:S05]  /*b5b0*/  FMUL R175, R131, UR66 ;  /* 0x0000004283af7c20 */ /* 0x000fca0008400000 */
[----:B------:R-:W-:-:S05]  /*b5c0*/  FMNMX3 R0, R0, R175, R174, !PT ;  /* 0x000000af00007276 */ /* 0x000fca00078000ae */
[--C-:B------:R-:W-:Y:S01]  /*b5d0*/  FFMA R27, R27, UR66, -R0.reuse ;  /* 0x000000421b1b7c23 */ /* 0x100fe20008000800 */
[--C-:B------:R-:W-:Y:S01]  /*b5e0*/  FFMA R26, R26, UR66, -R0.reuse ;  /* 0x000000421a1a7c23 */ /* 0x100fe20008000800 */
[--C-:B------:R-:W-:Y:S01]  /*b5f0*/  FFMA R43, R43, UR66, -R0.reuse ;  /* 0x000000422b2b7c23 */ /* 0x100fe20008000800 */
[--C-:B------:R-:W-:Y:S01]  /*b600*/  FFMA R44, R44, UR66, -R0.reuse ;  /* 0x000000422c2c7c23 */ /* 0x100fe20008000800 */
[----:B------:R-:W-:Y:S01]  /*b610*/  FMUL R27, R27, 1.4426950216293334961 ;  /* 0x3fb8aa3b1b1b7820 */ /* 0x000fe20000400000 */
[----:B------:R-:W-:Y:S01]  /*b620*/  FMUL R26, R26, 1.4426950216293334961 ;  /* 0x3fb8aa3b1a1a7820 */ /* 0x000fe20000400000 */
[--C-:B------:R-:W-:Y:S01]  /*b630*/  FFMA R5, R5, UR66, -R0.reuse ;  /* 0x0000004205057c23 */ /* 0x100fe20008000800 */
[--C-:B------:R-:W-:Y:S01]  /*b640*/  FFMA R175, R6, UR66, -R0.reuse ;  /* 0x0000004206af7c23 */ /* 0x100fe20008000800 */
[----:B------:R1:W3:Y:S01]  /*b650*/  MUFU.EX2 R206, R27 ;  /* 0x0000001b00ce7308 */ /* 0x0002e20000000800 */
[--C-:B------:R-:W-:Y:S01]  /*b660*/  FFMA R7, R7, UR66, -R0.reuse ;  /* 0x0000004207077c23 */ /* 0x100fe20008000800 */
[----:B------:R-:W-:Y:S01]  /*b670*/  FMUL R5, R5, 1.4426950216293334961 ;  /* 0x3fb8aa3b05057820 */ /* 0x000fe20000400000 */
[--C-:B------:R-:W-:Y:S01]  /*b680*/  FFMA R30, R30, UR66, -R0.reuse ;  /* 0x000000421e1e7c23 */ /* 0x100fe20008000800 */
[--C-:B------:R-:W-:Y:S01]  /*b690*/  FFMA R9, R9, UR66, -R0.reuse ;  /* 0x0000004209097c23 */ /* 0x100fe20008000800 */
[----:B------:R-:W-:Y:S01]  /*b6a0*/  FMUL R7, R7, 1.4426950216293334961 ;  /* 0x3fb8aa3b07077820 */ /* 0x000fe20000400000 */
[--C-:B------:R-:W-:Y:S01]  /*b6b0*/  FFMA R45, R45, UR66, -R0.reuse ;  /* 0x000000422d2d7c23 */ /* 0x100fe20008000800 */
[----:B------:R-:W-:Y:S01]  /*b6c0*/  FMUL R30, R30, 1.4426950216293334961 ;  /* 0x3fb8aa3b1e1e7820 */ /* 0x000fe20000400000 */
[----:B------:R4:W0:Y:S01]  /*b6d0*/  MUFU.EX2 R203, R26 ;  /* 0x0000001a00cb7308 */ /* 0x0008220000000800 */
[----:B-1----:R-:W-:Y:S01]  /*b6e0*/  FMUL R27, R43, 1.4426950216293334961 ;  /* 0x3fb8aa3b2b1b7820 */ /* 0x002fe20000400000 */
[--C-:B------:R-:W-:Y:S01]  /*b6f0*/  FFMA R43, R82, UR66, -R0.reuse ;  /* 0x00000042522b7c23 */ /* 0x100fe20008000800 */
[----:B------:R-:W-:Y:S01]  /*b700*/  FMUL R9, R9, 1.4426950216293334961 ;  /* 0x3fb8aa3b09097820 */ /* 0x000fe20000400000 */
[--C-:B------:R-:W-:Y:S01]  /*b710*/  FFMA R11, R11, UR66, -R0.reuse ;  /* 0x000000420b0b7c23 */ /* 0x100fe20008000800 */
[--C-:B------:R-:W-:Y:S01]  /*b720*/  FFMA R13, R13, UR66, -R0.reuse ;  /* 0x000000420d0d7c23 */ /* 0x100fe20008000800 */
[----:B------:R-:W-:Y:S01]  /*b730*/  FMUL R43, R43, 1.4426950216293334961 ;  /* 0x3fb8aa3b2b2b7820 */ /* 0x000fe20000400000 */
[--C-:B------:R-:W-:Y:S01]  /*b740*/  FFMA R15, R15, UR66, -R0.reuse ;  /* 0x000000420f0f7c23 */ /* 0x100fe20008000800 */
[----:B------:R1:W0:Y:S01]  /*b750*/  MUFU.EX2 R6, R5 ;  /* 0x0000000500067308 */ /* 0x0002220000000800 */
[----:B----4-:R-:W-:Y:S01]  /*b760*/  FMUL R26, R44, 1.4426950216293334961 ;  /* 0x3fb8aa3b2c1a7820 */ /* 0x010fe20000400000 */
[--C-:B------:R-:W-:Y:S01]  /*b770*/  FFMA R44, R83, UR66, -R0.reuse ;  /* 0x00000042532c7c23 */ /* 0x100fe20008000800 */
[----:B------:R-:W-:Y:S01]  /*b780*/  FMUL R11, R11, 1.4426950216293334961 ;  /* 0x3fb8aa3b0b0b7820 */ /* 0x000fe20000400000 */
[----:B------:R-:W-:Y:S01]  /*b790*/  FMUL R13, R13, 1.4426950216293334961 ;  /* 0x3fb8aa3b0d0d7820 */ /* 0x000fe20000400000 */
[--C-:B------:R-:W-:Y:S01]  /*b7a0*/  FFMA R19, R19, UR66, -R0.reuse ;  /* 0x0000004213137c23 */ /* 0x100fe20008000800 */
[----:B------:R-:W-:Y:S01]  /*b7b0*/  FMUL R44, R44, 1.4426950216293334961 ;  /* 0x3fb8aa3b2c2c7820 */ /* 0x000fe20000400000 */
[----:B------:R-:W-:Y:S01]  /*b7c0*/  FMUL R15, R15, 1.4426950216293334961 ;  /* 0x3fb8aa3b0f0f7820 */ /* 0x000fe20000400000 */
[----:B------:R4:W0:Y:S01]  /*b7d0*/  MUFU.EX2 R83, R43 ;  /* 0x0000002b00537308 */ /* 0x0008220000000800 */
[----:B-1----:R-:W-:Y:S01]  /*b7e0*/  FMUL R5, R175, 1.4426950216293334961 ;  /* 0x3fb8aa3baf057820 */ /* 0x002fe20000400000 */
[--C-:B------:R-:W-:Y:S01]  /*b7f0*/  FFMA R175, R8, UR66, -R0.reuse ;  /* 0x0000004208af7c23 */ /* 0x100fe20008000800 */
[--C-:B------:R-:W-:Y:S01]  /*b800*/  FFMA R21, R21, UR66, -R0.reuse ;  /* 0x0000004215157c23 */ /* 0x100fe20008000800 */
[--C-:B------:R-:W-:Y:S01]  /*b810*/  FFMA R22, R22, UR66, -R0.reuse ;  /* 0x0000004216167c23 */ /* 0x100fe20008000800 */
[--C-:B------:R-:W-:Y:S01]  /*b820*/  FFMA R23, R23, UR66, -R0.reuse ;  /* 0x0000004217177c23 */ /* 0x100fe20008000800 */
[--C-:B------:R-:W-:Y:S01]  /*b830*/  FFMA R24, R24, UR66, -R0.reuse ;  /* 0x0000004218187c23 */ /* 0x100fe20008000800 */
[--C-:B------:R-:W-:Y:S01]  /*b840*/  FFMA R25, R25, UR66, -R0.reuse ;  /* 0x0000004219197c23 */ /* 0x100fe20008000800 */
[----:B------:R1:W0:Y:S01]  /*b850*/  MUFU.EX2 R8, R7 ;  /* 0x0000000700087308 */ /* 0x0002220000000800 */
[--C-:B----4-:R-:W-:Y:S01]  /*b860*/  FFMA R43, R84, UR66, -R0.reuse ;  /* 0x00000042542b7c23 */ /* 0x110fe20008000800 */
[--C-:B------:R-:W-:Y:S01]  /*b870*/  FFMA R28, R28, UR66, -R0.reuse ;  /* 0x000000421c1c7c23 */ /* 0x100fe20008000800 */
[--C-:B------:R-:W-:Y:S01]  /*b880*/  FFMA R17, R17, UR66, -R0.reuse ;  /* 0x0000004211117c23 */ /* 0x100fe20008000800 */
[--C-:B------:R-:W-:Y:S01]  /*b890*/  FFMA R29, R29, UR66, -R0.reuse ;  /* 0x000000421d1d7c23 */ /* 0x100fe20008000800 */
[----:B------:R-:W-:Y:S01]  /*b8a0*/  FMUL R43, R43, 1.4426950216293334961 ;  /* 0x3fb8aa3b2b2b7820 */ /* 0x000fe20000400000 */
[--C-:B------:R-:W-:Y:S01]  /*b8b0*/  FFMA R31, R31, UR66, -R0.reuse ;  /* 0x000000421f1f7c23 */ /* 0x100fe20008000800 */
[--C-:B------:R-:W-:Y:S01]  /*b8c0*/  FFMA R32, R32, UR66, -R0.reuse ;  /* 0x0000004220207c23 */ /* 0x100fe20008000800 */
[----:B------:R4:W0:Y:S01]  /*b8d0*/  MUFU.EX2 R84, R44 ;  /* 0x0000002c00547308 */ /* 0x0008220000000800 */
[----:B-1----:R-:W-:Y:S01]  /*b8e0*/  FMUL R7, R175, 1.4426950216293334961 ;  /* 0x3fb8aa3baf077820 */ /* 0x002fe20000400000 */
[--C-:B------:R-:W-:Y:S01]  /*b8f0*/  FFMA R175, R10, UR66, -R0.reuse ;  /* 0x000000420aaf7c23 */ /* 0x100fe20008000800 */
[--C-:B------:R-:W-:Y:S01]  /*b900*/  FFMA R33, R33, UR66, -R0.reuse ;  /* 0x0000004221217c23 */ /* 0x100fe20008000800 */
[--C-:B------:R-:W-:Y:S01]  /*b910*/  FFMA R34, R34, UR66, -R0.reuse ;  /* 0x0000004222227c23 */ /* 0x100fe20008000800 */
[--C-:B------:R-:W-:Y:S01]  /*b920*/  FFMA R35, R35, UR66, -R0.reuse ;  /* 0x0000004223237c23 */ /* 0x100fe20008000800 */
[----:B------:R-:W-:Y:S01]  /*b930*/  FMUL R19, R19, 1.4426950216293334961 ;  /* 0x3fb8aa3b13137820 */ /* 0x000fe20000400000 */
[--C-:B------:R-:W-:Y:S01]  /*b940*/  FFMA R20, R20, UR66, -R0.reuse ;  /* 0x0000004214147c23 */ /* 0x100fe20008000800 */
[----:B------:R1:W0:Y:S01]  /*b950*/  MUFU.EX2 R207, R30 ;  /* 0x0000001e00cf7308 */ /* 0x0002220000000800 */
[--C-:B----4-:R-:W-:Y:S01]  /*b960*/  FFMA R44, R85, UR66, -R0.reuse ;  /* 0x00000042552c7c23 */ /* 0x110fe20008000800 */
[----:B------:R-:W-:Y:S01]  /*b970*/  FMUL R21, R21, 1.4426950216293334961 ;  /* 0x3fb8aa3b15157820 */ /* 0x000fe20000400000 */
[----:B------:R-:W-:Y:S01]  /*b980*/  FMUL R22, R22, 1.4426950216293334961 ;  /* 0x3fb8aa3b16167820 */ /* 0x000fe20000400000 */
[----:B------:R-:W-:Y:S01]  /*b990*/  FMUL R23, R23, 1.4426950216293334961 ;  /* 0x3fb8aa3b17177820 */ /* 0x000fe20000400000 */
[----:B------:R-:W-:Y:S01]  /*b9a0*/  FMUL R44, R44, 1.4426950216293334961 ;  /* 0x3fb8aa3b2c2c7820 */ /* 0x000fe20000400000 */
[----:B------:R-:W-:Y:S01]  /*b9b0*/  FMUL R24, R24, 1.4426950216293334961 ;  /* 0x3fb8aa3b18187820 */ /* 0x000fe20000400000 */
[----:B------:R-:W-:Y:S01]  /*b9c0*/  FMUL R25, R25, 1.4426950216293334961 ;  /* 0x3fb8aa3b19197820 */ /* 0x000fe20000400000 */
[----:B------:R4:W0:Y:S01]  /*b9d0*/  MUFU.EX2 R85, R43 ;  /* 0x0000002b00557308 */ /* 0x0008220000000800 */
[----:B-1----:R-:W-:Y:S01]  /*b9e0*/  FMUL R30, R45, 1.4426950216293334961 ;  /* 0x3fb8aa3b2d1e7820 */ /* 0x002fe20000400000 */
[--C-:B------:R-:W-:Y:S01]  /*b9f0*/  FFMA R45, R99, UR66, -R0.reuse ;  /* 0x00000042632d7c23 */ /* 0x100fe20008000800 */
[----:B------:R-:W-:Y:S01]  /*ba00*/  FMUL R28, R28, 1.4426950216293334961 ;  /* 0x3fb8aa3b1c1c7820 */ /* 0x000fe20000400000 */
[----:B------:R-:W-:Y:S01]  /*ba10*/  FMUL R17, R17, 1.4426950216293334961 ;  /* 0x3fb8aa3b11117820 */ /* 0x000fe20000400000 */
[----:B------:R-:W-:Y:S01]  /*ba20*/  FMUL R29, R29, 1.4426950216293334961 ;  /* 0x3fb8aa3b1d1d7820 */ /* 0x000fe20000400000 */
[----:B------:R-:W-:Y:S01]  /*ba30*/  FMUL R45, R45, 1.4426950216293334961 ;  /* 0x3fb8aa3b2d2d7820 */ /* 0x000fe20000400000 */
[----:B------:R-:W-:Y:S01]  /*ba40*/  FMUL R31, R31, 1.4426950216293334961 ;  /* 0x3fb8aa3b1f1f7820 */ /* 0x000fe20000400000 */
[----:B------:R1:W0:Y:S01]  /*ba50*/  MUFU.EX2 R10, R9 ;  /* 0x00000009000a7308 */ /* 0x0002220000000800 */
[--C-:B----4-:R-:W-:Y:S01]  /*ba60*/  FFMA R43, R86, UR66, -R0.reuse ;  /* 0x00000042562b7c23 */ /* 0x110fe20008000800 */
[----:B------:R-:W-:Y:S01]  /*ba70*/  FMUL R32, R32, 1.4426950216293334961 ;  /* 0x3fb8aa3b20207820 */ /* 0x000fe20000400000 */
[----:B------:R-:W-:Y:S01]  /*ba80*/  FMUL R33, R33, 1.4426950216293334961 ;  /* 0x3fb8aa3b21217820 */ /* 0x000fe20000400000 */
[----:B------:R-:W-:Y:S01]  /*ba90*/  FMUL R34, R34, 1.4426950216293334961 ;  /* 0x3fb8aa3b22227820 */ /* 0x000fe20000400000 */
[----:B------:R-:W-:Y:S01]  /*baa0*/  FMUL R43, R43, 1.4426950216293334961 ;  /* 0x3fb8aa3b2b2b7820 */ /* 0x000fe20000400000 */
[----:B------:R-:W-:Y:S01]  /*bab0*/  FMUL R35, R35, 1.4426950216293334961 ;  /* 0x3fb8aa3b23237820 */ /* 0x000fe20000400000 */
[--C-:B------:R-:W-:Y:S01]  /*bac0*/  FFMA R36, R36, UR66, -R0.reuse ;  /* 0x0000004224247c23 */ /* 0x100fe20008000800 */
        /* <DEDUP_REMOVED lines=82> */
[----:B------:R-:W-:Y:S01]  /*bff0*/  FMUL R38, R54, 1.4426950216293334961 ;  /* 0x3fb8aa3b36267820 */ /* 0x000fe20000400000 */
        /* <DEDUP_REMOVED lines=27> */
[----:B------:R-:W-:-:S02]  /*c1b0*/  FFMA R104, R104, UR66, -R0 ;  /* 0x0000004268687c23 */ /* 0x000fc40008000800 */
[----:B------:R4:W0:Y:S01]  /*c1c0*/  MUFU.EX2 R93, R43 ;  /* 0x0000002b005d7308 */ /* 0x0008220000000800 */
[----:B-1----:R-:W-:Y:S01]  /*c1d0*/  FMUL R23, R42, 1.4426950216293334961 ;  /* 0x3fb8aa3b2a177820 */ /* 0x002fe20000400000 */
[----:B------:R-:W-:-:S06]  /*c1e0*/  FMUL R42, R57, 1.4426950216293334961 ;  /* 0x3fb8aa3b392a7820 */ /* 0x000fcc0000400000 */
[----:B------:R1:W0:Y:S01]  /*c1f0*/  MUFU.EX2 R201, R24 ;  /* 0x0000001800c97308 */ /* 0x0002220000000800 */
[----:B----4-:R-:W-:-:S04]  /*c200*/  FFMA R43, R94, UR66, -R0 ;  /* 0x000000425e2b7c23 */ /* 0x010fc80008000800 */
[----:B------:R-:W-:-:S03]  /*c210*/  FMUL R43, R43, 1.4426950216293334961 ;  /* 0x3fb8aa3b2b2b7820 */ /* 0x000fc60000400000 */
        /* <DEDUP_REMOVED lines=19> */
[----:B-1----:R-:W-:-:S07]  /*c350*/  FMUL R17, R175, 1.4426950216293334961 ;  /* 0x3fb8aa3baf117820 */ /* 0x002fce0000400000 */
[----:B------:R1:W0:Y:S01]  /*c360*/  MUFU.EX2 R208, R29 ;  /* 0x0000001d00d07308 */ /* 0x0002220000000800 */
[----:B----4-:R-:W-:-:S07]  /*c370*/  FFMA R43, R98, UR66, -R0 ;  /* 0x00000042622b7c23 */ /* 0x010fce0008000800 */
[----:B------:R4:W0:Y:S01]  /*c380*/  MUFU.EX2 R98, R44 ;  /* 0x0000002c00627308 */ /* 0x0008220000000800 */
[----:B-1----:R-:W-:-:S07]  /*c390*/  FMUL R29, R46, 1.4426950216293334961 ;  /* 0x3fb8aa3b2e1d7820 */ /* 0x002fce0000400000 */
[----:B------:R1:W0:Y:S01]  /*c3a0*/  MUFU.EX2 R213, R31 ;  /* 0x0000001f00d57308 */ /* 0x0002220000000800 */
[----:B----4-:R-:W-:Y:S01]  /*c3b0*/  FMUL R44, R43, 1.4426950216293334961 ;  /* 0x3fb8aa3b2b2c7820 */ /* 0x010fe20000400000 */
[----:B------:R-:W-:-:S04]  /*c3c0*/  SHF.L.U32 R43, R196, 0x1f, RZ ;  /* 0x0000001fc42b7819 */ /* 0x000fc800000006ff */
[----:B--2---:R-:W2:Y:S02]  /*c3d0*/  SYNCS.PHASECHK.TRANS64.TRYWAIT P2, [UR11], R43 ;  /* 0x0000002bff0075a7 */ /* 0x004ea4000804110b */
[----:B------:R4:W0:Y:S01]  /*c3e0*/  MUFU.EX2 R99, R44 ;  /* 0x0000002c00637308 */ /* 0x0008220000000800 */
[----:B-1----:R-:W-:-:S07]  /*c3f0*/  FMUL R31, R50, 1.4426950216293334961 ;  /* 0x3fb8aa3b321f7820 */ /* 0x002fce0000400000 */
[----:B------:R1:W0:Y:S01]  /*c400*/  MUFU.EX2 R209, R32 ;  /* 0x0000002000d17308 */ /* 0x0002220000000800 */
[----:B----4-:R-:W-:-:S04]  /*c410*/  FFMA R44, R100, UR66, -R0 ;  /* 0x00000042642c7c23 */ /* 0x010fc80008000800 */
[----:B------:R-:W-:-:S03]  /*c420*/  FMUL R44, R44, 1.4426950216293334961 ;  /* 0x3fb8aa3b2c2c7820 */ /* 0x000fc60000400000 */
        /* <DEDUP_REMOVED lines=15> */
[----:B------:R-:W4:Y:S01]  /*c520*/  MUFU.EX2 R4, R4 ;  /* 0x0000000400047308 */ /* 0x000f220000000800 */
[----:B-1----:R-:W-:-:S07]  /*c530*/  FMUL R35, R51, 1.4426950216293334961 ;  /* 0x3fb8aa3b33237820 */ /* 0x002fce0000400000 */
[----:B------:R-:W1:Y:S08]  /*c540*/  MUFU.EX2 R5, R5 ;  /* 0x0000000500057308 */ /* 0x000e700000000800 */
[----:B------:R-:W0:Y:S08]  /*c550*/  MUFU.EX2 R7, R7 ;  /* 0x0000000700077308 */ /* 0x000e300000000800 */
        /* <DEDUP_REMOVED lines=29> */
[----:B------:R0:W0:Y:S08]  /*c730*/  MUFU.EX2 R175, R59 ;  /* 0x0000003b00af7308 */ /* 0x0000300000000800 */
        /* <DEDUP_REMOVED lines=23> */
[----:B------:R0:W0:Y:S01]  /*c8b0*/  MUFU.EX2 R196, R45 ;  /* 0x0000002d00c47308 */ /* 0x0000220000000800 */
[----:B-1234-:R-:W-:Y:S05]  /*c8c0*/  @!P2 BRA `(.L_x_15) ;  /* 0x000000500048a947 */ /* 0x01efea0003800000 */
.L_x_24:
[----:B0-----:R-:W-:Y:S01]  /*c8d0*/  FADD R43, R4, R6 ;  /* 0x00000006042b7221 */ /* 0x001fe20000000000 */
[--C-:B------:R-:W-:Y:S01]  /*c8e0*/  FFMA R105, R105, UR66, -R0.reuse ;  /* 0x0000004269697c23 */ /* 0x100fe20008000800 */
[--C-:B------:R-:W-:Y:S01]  /*c8f0*/  FFMA R106, R106, UR66, -R0.reuse ;  /* 0x000000426a6a7c23 */ /* 0x100fe20008000800 */
[--C-:B------:R-:W-:Y:S01]  /*c900*/  FFMA R107, R107, UR66, -R0.reuse ;  /* 0x000000426b6b7c23 */ /* 0x100fe20008000800 */
[----:B------:R-:W-:Y:S01]  /*c910*/  FADD R43, R5, R43 ;  /* 0x0000002b052b7221 */ /* 0x000fe20000000000 */
        /* <DEDUP_REMOVED lines=30> */
[----:B------:R-:W-:Y:S01]  /*cb00*/  FFMA R131, R131, UR66, -R0 ;  /* 0x0000004283837c23 */ /* 0x000fe20008000800 */
[----:B------:R-:W-:Y:S01]  /*cb10*/  FADD R43, R13, R43 ;  /* 0x0000002b0d2b7221 */ /* 0x000fe20000000000 */
[----:B------:R-:W-:Y:S01]  /*cb20*/  FMUL R104, R104, 1.4426950216293334961 ;  /* 0x3fb8aa3b68687820 */ /* 0x000fe20000400000 */
[----:B------:R-:W-:Y:S01]  /*cb30*/  FMUL R105, R105, 1.4426950216293334961 ;  /* 0x3fb8aa3b69697820 */ /* 0x000fe20000400000 */
[----:B------:R-:W-:Y:S01]  /*cb40*/  FMUL R106, R106, 1.4426950216293334961 ;  /* 0x3fb8aa3b6a6a7820 */ /* 0x000fe20000400000 */
        /* <DEDUP_REMOVED lines=34> */
[----:B------:R-:W-:Y:S01]  /*cd70*/  MUFU.EX2 R104, R104 ;  /* 0x0000006800687308 */ /* 0x000fe20000000800 */
[----:B------:R-:W-:Y:S01]  /*cd80*/  F2FP.F16.F32.PACK_AB R4, R6, R4 ;  /* 0x000000040604723e */ /* 0x000fe200000000ff */
[----:B------:R-:W-:Y:S01]  /*cd90*/  FADD R43, R201, R43 ;  /* 0x0000002bc92b7221 */ /* 0x000fe20000000000 */
[----:B------:R-:W-:-:S02]  /*cda0*/  F2FP.F16.F32.PACK_AB R6, R10, R7 ;  /* 0x000000070a06723e */ /* 0x000fc400000000ff */
[----:B------:R-:W-:Y:S01]  /*cdb0*/  F2FP.F16.F32.PACK_AB R5, R8, R5 ;  /* 0x000000050805723e */ /* 0x000fe200000000ff */
[----:B------:R-:W-:Y:S01]  /*cdc0*/  FADD R43, R204, R43 ;  /* 0x0000002bcc2b7221 */ /* 0x000fe20000000000 */
[----:B------:R-:W-:Y:S01]  /*cdd0*/  F2FP.F16.F32.PACK_AB R7, R12, R9 ;  /* 0x000000090c07723e */ /* 0x000fe200000000ff */
[----:B------:R-:W0:Y:S01]  /*cde0*/  MUFU.EX2 R105, R105 ;  /* 0x0000006900697308 */ /* 0x000e220000000800 */
[----:B------:R-:W-:Y:S01]  /*cdf0*/  F2FP.F16.F32.PACK_AB R8, R14, R11 ;  /* 0x0000000b0e08723e */ /* 0x000fe200000000ff */
[----:B------:R-:W-:Y:S01]  /*ce00*/  FADD R43, R203, R43 ;  /* 0x0000002bcb2b7221 */ /* 0x000fe20000000000 */
[----:B------:R-:W-:Y:S02]  /*ce10*/  F2FP.F16.F32.PACK_AB R9, R16, R13 ;  /* 0x0000000d1009723e */ /* 0x000fe400000000ff */
[----:B------:R-:W-:Y:S01]  /*ce20*/  F2FP.F16.F32.PACK_AB R10, R18, R15 ;  /* 0x0000000f120a723e */ /* 0x000fe200000000ff */
[----:B------:R-:W-:Y:S02]  /*ce30*/  FADD R43, R206, R43 ;  /* 0x0000002bce2b7221 */ /* 0x000fe40000000000 */
[----:B------:R-:W-:Y:S08]  /*ce40*/  MUFU.EX2 R106, R106 ;  /* 0x0000006a006a7308 */ /* 0x000ff00000000800 */
[----:B------:R-:W1:Y:S01]  /*ce50*/  MUFU.EX2 R107, R107 ;  /* 0x0000006b006b7308 */ /* 0x000e620000000800 */
[----:B------:R-:W-:-:S07]  /*ce60*/  FADD R43, R205, R43 ;  /* 0x0000002bcd2b7221 */ /* 0x000fce0000000000 */
[----:B------:R-:W-:Y:S01]  /*ce70*/  MUFU.EX2 R108, R108 ;  /* 0x0000006c006c7308 */ /* 0x000fe20000000800 */
[----:B------:R-:W-:-:S07]  /*ce80*/  FADD R43, R208, R43 ;  /* 0x0000002bd02b7221 */ /* 0x000fce0000000000 */
[----:B------:R-:W2:Y:S01]  /*ce90*/  MUFU.EX2 R109, R109 ;  /* 0x0000006d006d7308 */ /* 0x000ea20000000800 */
[----:B------:R-:W-:-:S07]  /*cea0*/  FADD R43, R207, R43 ;  /* 0x0000002bcf2b7221 */ /* 0x000fce0000000000 */
[----:B------:R-:W-:Y:S01]  /*ceb0*/  MUFU.EX2 R110, R110 ;  /* 0x0000006e006e7308 */ /* 0x000fe20000000800 */
[----:B------:R-:W-:-:S07]  /*cec0*/  FADD R43, R213, R43 ;  /* 0x0000002bd52b7221 */ /* 0x000fce0000000000 */
[----:B------:R-:W3:Y:S01]  /*ced0*/  MUFU.EX2 R111, R111 ;  /* 0x0000006f006f7308 */ /* 0x000ee20000000800 */
[----:B------:R-:W-:-:S07]  /*cee0*/  FADD R43, R209, R43 ;  /* 0x0000002bd12b7221 */ /* 0x000fce0000000000 */
[----:B------:R-:W-:Y:S01]  /*cef0*/  MUFU.EX2 R112, R112 ;  /* 0x0000007000707308 */ /* 0x000fe20000000800 */
[----:B------:R-:W-:-:S07]  /*cf00*/  FADD R43, R212, R43 ;  /* 0x0000002bd42b7221 */ /* 0x000fce0000000000 */
[----:B------:R-:W4:Y:S01]  /*cf10*/  MUFU.EX2 R113, R113 ;  /* 0x0000007100717308 */ /* 0x000f220000000800 */
[----:B------:R-:W-:-:S07]  /*cf20*/  FADD R43, R210, R43 ;  /* 0x0000002bd22b7221 */ /* 0x000fce0000000000 */
[----:B------:R-:W-:Y:S01]  /*cf30*/  MUFU.EX2 R114, R114 ;  /* 0x0000007200727308 */ /* 0x000fe20000000800 */
[----:B------:R-:W-:-:S07]  /*cf40*/  FADD R43, R211, R43 ;  /* 0x0000002bd32b7221 */ /* 0x000fce0000000000 */
[----:B------:R-:W5:Y:S01]  /*cf50*/  MUFU.EX2 R115, R115 ;  /* 0x0000007300737308 */ /* 0x000f620000000800 */
[----:B------:R-:W-:-:S07]  /*cf60*/  FADD R43, R20, R43 ;  /* 0x0000002b142b7221 */ /* 0x000fce0000000000 */
[----:B------:R-:W-:Y:S01]  /*cf70*/  MUFU.EX2 R116, R116 ;  /* 0x0000007400747308 */ /* 0x000fe20000000800 */
[----:B------:R-:W-:-:S07]  /*cf80*/  FADD R43, R25, R43 ;  /* 0x0000002b192b7221 */ /* 0x000fce0000000000 */
[----:B------:R-:W0:Y:S01]  /*cf90*/  MUFU.EX2 R117, R117 ;  /* 0x0000007500757308 */ /* 0x000e220000000800 */
        /* <DEDUP_REMOVED lines=22> */
[----:B------:R-:W-:Y:S01]  /*d100*/  FADD R43, R34, R43 ;  /* 0x0000002b222b7221 */ /* 0x000fe20000000000 */
[----:B------:R-:W-:-:S06]  /*d110*/  F2FP.F16.F32.PACK_AB R20, R25, R20 ;  /* 0x000000141914723e */ /* 0x000fcc00000000ff */
[----:B------:R-:W0:Y:S01]  /*d120*/  MUFU.EX2 R72, R72 ;  /* 0x0000004800487308 */ /* 0x000e220000000800 */
[----:B------:R-:W-:-:S07]  /*d130*/  FADD R43, R31, R43 ;  /* 0x0000002b1f2b7221 */ /* 0x000fce0000000000 */
[----:B------:R-:W-:Y:S01]  /*d140*/  MUFU.EX2 R73, R73 ;  /* 0x0000004900497308 */ /* 0x000fe20000000800 */
[----:B------:R-:W-:-:S07]  /*d150*/  FADD R25, R35, R43 ;  /* 0x0000002b23197221 */ /* 0x000fce0000000000 */
[----:B------:R-:W0:Y:S01]  /*d160*/  MUFU.EX2 R74, R74 ;  /* 0x0000004a004a7308 */ /* 0x000e220000000800 */
[----:B------:R-:W-:Y:S01]  /*d170*/  FADD R25, R36, R25 ;  /* 0x0000001924197221 */ /* 0x000fe20000000000 */
[----:B------:R-:W-:Y:S02]  /*d180*/  F2FP.F16.F32.PACK_AB R14, R204, R201 ;  /* 0x000000c9cc0e723e */ /* 0x000fe400000000ff */
[----:B------:R-:W-:Y:S01]  /*d190*/  F2FP.F16.F32.PACK_AB R11, R198, R17 ;  /* 0x00000011c60b723e */ /* 0x000fe200000000ff */
[----:B------:R-:W-:Y:S01]  /*d1a0*/  FADD R25, R37, R25 ;  /* 0x0000001925197221 */ /* 0x000fe20000000000 */
[----:B------:R-:W-:Y:S02]  /*d1b0*/  F2FP.F16.F32.PACK_AB R23, R27, R23 ;  /* 0x000000171b17723e */ /* 0x000fe400000000ff */
[----:B------:R-:W-:Y:S01]  /*d1c0*/  F2FP.F16.F32.PACK_AB R12, R200, R19 ;  /* 0x00000013c80c723e */ /* 0x000fe200000000ff */
[----:B------:R-:W-:Y:S01]  /*d1d0*/  FADD R25, R38, R25 ;  /* 0x0000001926197221 */ /* 0x000fe20000000000 */
[----:B------:R-:W-:Y:S01]  /*d1e0*/  F2FP.F16.F32.PACK_AB R16, R208, R205 ;  /* 0x000000cdd010723e */ /* 0x000fe200000000ff */
[----:B------:R-:W5:Y:S01]  /*d1f0*/  LDL.64 R200, [R1+0x38] ;  /* 0x0000380001c87983 */ /* 0x000f620000100a00 */
[----:B------:R-:W-:Y:S01]  /*d200*/  F2FP.F16.F32.PACK_AB R13, R202, R199 ;  /* 0x000000c7ca0d723e */ /* 0x000fe200000000ff */
[----:B------:R-:W-:Y:S01]  /*d210*/  FADD R27, R39, R25 ;  /* 0x00000019271b7221 */ /* 0x000fe20000000000 */
[----:B------:R-:W-:Y:S01]  /*d220*/  F2FP.F16.F32.PACK_AB R25, R33, R29 ;  /* 0x0000001d2119723e */ /* 0x000fe200000000ff */
[----:B------:R-:W5:Y:S02]  /*d230*/  LDL.64 R204, [R1+0xa8] ;  /* 0x0000a80001cc7983 */ /* 0x000f640000100a00 */
[----:B------:R-:W-:Y:S01]  /*d240*/  FADD R29, R40, R27 ;  /* 0x0000001b281d7221 */ /* 0x000fe20000000000 */
[----:B------:R-:W-:Y:S01]  /*d250*/  F2FP.F16.F32.PACK_AB R21, R24, R21 ;  /* 0x000000151815723e */ /* 0x000fe200000000ff */
[----:B------:R-:W5:Y:S02]  /*d260*/  LDL.64 R198, [R1] ;  /* 0x0000000001c67983 */ /* 0x000f640000100a00 */
[----:B------:R-:W-:Y:S01]  /*d270*/  FADD R118, R42, R29 ;  /* 0x0000001d2a767221 */ /* 0x000fe20000000000 */
[----:B------:R-:W-:-:S02]  /*d280*/  F2FP.F16.F32.PACK_AB R22, R28, R22 ;  /* 0x000000161c16723e */ /* 0x000fc400000000ff */
[----:B------:R-:W-:Y:S01]  /*d290*/  F2FP.F16.F32.PACK_AB R24, R30, R26 ;  /* 0x0000001a1e18723e */ /* 0x000fe200000000ff */
[----:B------:R-:W-:Y:S01]  /*d2a0*/  FADD R118, R41, R118 ;  /* 0x0000007629767221 */ /* 0x000fe20000000000 */
[----:B------:R-:W-:Y:S02]  /*d2b0*/  F2FP.F16.F32.PACK_AB R27, R35, R31 ;  /* 0x0000001f231b723e */ /* 0x000fe400000000ff */
[----:B------:R-:W-:Y:S02]  /*d2c0*/  F2FP.F16.F32.PACK_AB R26, R34, R32 ;  /* 0x00000020221a723e */ /* 0x000fe400000000ff */
[----:B------:R-:W-:Y:S02]  /*d2d0*/  F2FP.F16.F32.PACK_AB R28, R37, R36 ;  /* 0x00000024251c723e */ /* 0x000fe400000000ff */
[----:B------:R-:W-:Y:S02]  /*d2e0*/  F2FP.F16.F32.PACK_AB R29, R39, R38 ;  /* 0x00000026271d723e */ /* 0x000fe400000000ff */
[----:B------:R-:W-:-:S02]  /*d2f0*/  F2FP.F16.F32.PACK_AB R30, R42, R40 ;  /* 0x000000282a1e723e */ /* 0x000fc400000000ff */
[----:B------:R-:W-:Y:S02]  /*d300*/  F2FP.F16.F32.PACK_AB R31, R175, R41 ;  /* 0x00000029af1f723e */ /* 0x000fe400000000ff */
[----:B------:R-:W-:Y:S02]  /*d310*/  F2FP.F16.F32.PACK_AB R15, R206, R203 ;  /* 0x000000cbce0f723e */ /* 0x000fe400000000ff */
[----:B------:R-:W-:Y:S01]  /*d320*/  F2FP.F16.F32.PACK_AB R17, R213, R207 ;  /* 0x000000cfd511723e */ /* 0x000fe200000000ff */
[----:B------:R-:W5:Y:S01]  /*d330*/  LDL.64 R202, [R1+0x70] ;  /* 0x0000700001ca7983 */ /* 0x000f620000100a00 */
[----:B------:R-:W-:Y:S02]  /*d340*/  F2FP.F16.F32.PACK_AB R18, R212, R209 ;  /* 0x000000d1d412723e */ /* 0x000fe400000000ff */
[----:B------:R-:W-:Y:S01]  /*d350*/  F2FP.F16.F32.PACK_AB R19, R211, R210 ;  /* 0x000000d2d313723e */ /* 0x000fe200000000ff */
[----:B------:R-:W5:Y:S01]  /*d360*/  LDL.64 R206, [R1+0xb0] ;  /* 0x0000b00001ce7983 */ /* 0x000f620000100a00 */
[----:B------:R-:W-:-:S02]  /*d370*/  F2FP.F16.F32.PACK_AB R32, R177, R176 ;  /* 0x000000b0b120723e */ /* 0x000fc400000000ff */
[----:B------:R-:W-:Y:S01]  /*d380*/  F2FP.F16.F32.PACK_AB R33, R179, R178 ;  /* 0x000000b2b321723e */ /* 0x000fe200000000ff */
[----:B------:R-:W5:Y:S01]  /*d390*/  LDL.64 R208, [R1+0xc0] ;  /* 0x0000c00001d07983 */ /* 0x000f620000100a00 */
[----:B------:R-:W-:Y:S02]  /*d3a0*/  F2FP.F16.F32.PACK_AB R34, R181, R180 ;  /* 0x000000b4b522723e */ /* 0x000fe400000000ff */
[----:B------:R-:W-:Y:S01]  /*d3b0*/  F2FP.F16.F32.PACK_AB R35, R183, R182 ;  /* 0x000000b6b723723e */ /* 0x000fe200000000ff */
[----:B------:R-:W5:Y:S01]  /*d3c0*/  LDL.64 R212, [R1+0xb8] ;  /* 0x0000b80001d47983 */ /* 0x000f620000100a00 */
[----:B------:R-:W-:Y:S02]  /*d3d0*/  F2FP.F16.F32.PACK_AB R36, R185, R184 ;  /* 0x000000b8b924723e */ /* 0x000fe400000000ff */
[----:B------:R-:W-:Y:S02]  /*d3e0*/  F2FP.F16.F32.PACK_AB R37, R187, R186 ;  /* 0x000000babb25723e */ /* 0x000fe400000000ff */
[----:B------:R-:W-:-:S02]  /*d3f0*/  F2FP.F16.F32.PACK_AB R38, R189, R188 ;  /* 0x000000bcbd26723e */ /* 0x000fc400000000ff */
[----:B------:R-:W-:Y:S02]  /*d400*/  F2FP.F16.F32.PACK_AB R39, R191, R190 ;  /* 0x000000bebf27723e */ /* 0x000fe400000000ff */
[----:B------:R-:W-:Y:S02]  /*d410*/  F2FP.F16.F32.PACK_AB R40, R193, R192 ;  /* 0x000000c0c128723e */ /* 0x000fe400000000ff */
[----:B------:R-:W-:Y:S02]  /*d420*/  F2FP.F16.F32.PACK_AB R41, R195, R194 ;  /* 0x000000c2c329723e */ /* 0x000fe400000000ff */
        /* <DEDUP_REMOVED lines=12> */
[----:B0-----:R-:W-:Y:S02]  /*d4f0*/  F2FP.F16.F32.PACK_AB R54, R105, R104 ;  /* 0x000000686936723e */ /* 0x001fe400000000ff */
[----:B-1----:R-:W-:Y:S02]  /*d500*/  F2FP.F16.F32.PACK_AB R55, R107, R106 ;  /* 0x0000006a6b37723e */ /* 0x002fe400000000ff */
[----:B--2---:R-:W-:-:S02]  /*d510*/  F2FP.F16.F32.PACK_AB R56, R109, R108 ;  /* 0x0000006c6d38723e */ /* 0x004fc400000000ff */
[----:B---3--:R-:W-:Y:S02]  /*d520*/  F2FP.F16.F32.PACK_AB R57, R111, R110 ;  /* 0x0000006e6f39723e */ /* 0x008fe400000000ff */
[----:B----4-:R-:W-:Y:S02]  /*d530*/  F2FP.F16.F32.PACK_AB R58, R113, R112 ;  /* 0x00000070713a723e */ /* 0x010fe400000000ff */
[----:B-----5:R-:W-:Y:S02]  /*d540*/  F2FP.F16.F32.PACK_AB R59, R115, R114 ;  /* 0x00000072733b723e */ /* 0x020fe400000000ff */
[----:B------:R-:W-:Y:S02]  /*d550*/  F2FP.F16.F32.PACK_AB R60, R117, R116 ;  /* 0x00000074753c723e */ /* 0x000fe400000000ff */
[----:B------:R-:W-:Y:S02]  /*d560*/  F2FP.F16.F32.PACK_AB R61, R76, R75 ;  /* 0x0000004b4c3d723e */ /* 0x000fe400000000ff */
[----:B------:R-:W-:-:S02]  /*d570*/  F2FP.F16.F32.PACK_AB R62, R78, R77 ;  /* 0x0000004d4e3e723e */ /* 0x000fc400000000ff */
[----:B------:R-:W-:Y:S02]  /*d580*/  F2FP.F16.F32.PACK_AB R63, R81, R79 ;  /* 0x0000004f513f723e */ /* 0x000fe400000000ff */
[----:B------:R-:W-:Y:S02]  /*d590*/  F2FP.F16.F32.PACK_AB R64, R68, R80 ;  /* 0x000000504440723e */ /* 0x000fe400000000ff */
[----:B------:R-:W-:Y:S02]  /*d5a0*/  F2FP.F16.F32.PACK_AB R65, R70, R69 ;  /* 0x000000454641723e */ /* 0x000fe400000000ff */
[----:B------:R-:W-:Y:S02]  /*d5b0*/  F2FP.F16.F32.PACK_AB R66, R72, R71 ;  /* 0x000000474842723e */ /* 0x000fe400000000ff */
[----:B------:R-:W-:-:S04]  /*d5c0*/  F2FP.F16.F32.PACK_AB R67, R74, R73 ;  /* 0x000000494a43723e */ /* 0x000fc800000000ff */
[----:B------:R0:W-:Y:S02]  /*d5d0*/  STTM.x64 tmem[UR12+0xc0], R4 ;  /* 0x0000c004000079ed */ /* 0x0001e4000834000c */
[----:B0-----:R-:W2:Y:S04]  /*d5e0*/  LDL.64 R20, [R1+0x68] ;  /* 0x0000680001147983 */ /* 0x001ea80000100a00 */
        /* <DEDUP_REMOVED lines=9> */
[----:B------:R-:W5:Y:S04]  /*d680*/  LDL.64 R50, [R1+0x50] ;  /* 0x0000500001327983 */ /* 0x000f680000100a00 */
[----:B------:R-:W5:Y:S01]  /*d690*/  LDL.64 R48, [R1+0x18] ;  /* 0x0000180001307983 */ /* 0x000f620000100a00 */
[----:B------:R-:W-:-:S03]  /*d6a0*/  IMAD.WIDE R12, R3, 0x2, R222 ;  /* 0x00000002030c7825 */ /* 0x000fc600078e02de */
[----:B------:R-:W5:Y:S01]  /*d6b0*/  LDL.64 R58, [R1+0x48] ;  /* 0x00004800013a7983 */ /* 0x000f620000100a00 */
[----:B------:R-:W-:-:S03]  /*d6c0*/  IMAD.WIDE R10, R3, 0x2, R166 ;  /* 0x00000002030a7825 */ /* 0x000fc600078e02a6 */
[----:B------:R-:W5:Y:S01]  /*d6d0*/  LDG.E.U16 R13, desc[UR28][R12.64] ;  /* 0x0000001c0c0d7981 */ /* 0x000f62000c1e1500 */
[----:B------:R-:W-:-:S03]  /*d6e0*/  IMAD.WIDE R8, R3, 0x2, R150 ;  /* 0x0000000203087825 */ /* 0x000fc600078e0296 */
[----:B------:R-:W5:Y:S01]  /*d6f0*/  LDL.64 R56, [R1+0x10] ;  /* 0x0000100001387983 */ /* 0x000f620000100a00 */
[----:B------:R-:W-:-:S03]  /*d700*/  IMAD.WIDE R6, R3, 0x2, R204 ;  /* 0x0000000203067825 */ /* 0x000fc600078e02cc */
[----:B------:R-:W5:Y:S01]  /*d710*/  LDG.E.U16 R12, desc[UR28][R10.64] ;  /* 0x0000001c0a0c7981 */ /* 0x000f62000c1e1500 */
[----:B------:R-:W-:-:S03]  /*d720*/  IMAD.WIDE R16, R3, 0x2, R236 ;  /* 0x0000000203107825 */ /* 0x000fc600078e02ec */
[----:B------:R-:W5:Y:S01]  /*d730*/  LDL.64 R62, [R1+0x78] ;  /* 0x00007800013e7983 */ /* 0x000f620000100a00 */
[----:B------:R-:W-:-:S03]  /*d740*/  IMAD.WIDE R18, R3, 0x2, R200 ;  /* 0x0000000203127825 */ /* 0x000fc600078e02c8 */
[----:B------:R-:W5:Y:S04]  /*d750*/  LDL.64 R66, [R1+0x40] ;  /* 0x0000400001427983 */ /* 0x000f680000100a00 */
[----:B------:R0:W5:Y:S04]  /*d760*/  LDG.E.U16 R10, desc[UR28][R6.64] ;  /* 0x0000001c060a7981 */ /* 0x000168000c1e1500 */
[----:B------:R1:W5:Y:S04]  /*d770*/  LDG.E.U16 R11, desc[UR28][R8.64] ;  /* 0x0000001c080b7981 */ /* 0x000368000c1e1500 */
[----:B------:R-:W5:Y:S01]  /*d780*/  LDL.64 R64, [R1+0x8] ;  /* 0x0000080001407983 */ /* 0x000f620000100a00 */
[----:B0-----:R-:W-:-:S04]  /*d790*/  IMAD.WIDE R6, R3, 0x2, R198 ;  /* 0x0000000203067825 */ /* 0x001fc800078e02c6 */
[C---:B-1----:R-:W-:Y:S02]  /*d7a0*/  IMAD.WIDE R8, R3.reuse, 0x2, R202 ;  /* 0x0000000203087825 */ /* 0x042fe400078e02ca */
[----:B------:R-:W5:Y:S04]  /*d7b0*/  LDG.E.U16 R7, desc[UR28][R6.64] ;  /* 0x0000001c06077981 */ /* 0x000f68000c1e1500 */
[----:B------:R-:W5:Y:S04]  /*d7c0*/  LDG.E.U16 R9, desc[UR28][R8.64] ;  /* 0x0000001c08097981 */ /* 0x000f68000c1e1500 */
[----:B------:R0:W5:Y:S04]  /*d7d0*/  LDG.E.U16 R6, desc[UR28][R16.64] ;  /* 0x0000001c10067981 */ /* 0x000168000c1e1500 */
[----:B------:R3:W5:Y:S01]  /*d7e0*/  LDG.E.U16 R8, desc[UR28][R18.64] ;  /* 0x0000001c12087981 */ /* 0x000762000c1e1500 */
[----:B0-----:R-:W-:-:S04]  /*d7f0*/  IMAD.WIDE R16, R3, 0x2, R148 ;  /* 0x0000000203107825 */ /* 0x001fc800078e0294 */
[----:B--2---:R-:W-:-:S05]  /*d800*/  IMAD.WIDE R20, R3, 0x2, R20 ;  /* 0x0000000203147825 */ /* 0x004fca00078e0214 */
[----:B------:R0:W2:Y:S01]  /*d810*/  LDG.E.U16 R31, desc[UR28][R20.64] ;  /* 0x0000001c141f7981 */ /* 0x0000a2000c1e1500 */
[----:B---3--:R-:W-:-:S03]  /*d820*/  IMAD.WIDE R18, R3, 0x2, R28 ;  /* 0x0000000203127825 */ /* 0x008fc600078e021c */
[----:B------:R1:W3:Y:S01]  /*d830*/  LDG.E.U16 R29, desc[UR28][R16.64] ;  /* 0x0000001c101d7981 */ /* 0x0002e2000c1e1500 */
[----:B------:R-:W-:-:S03]  /*d840*/  IMAD.WIDE R14, R3, 0x2, R220 ;  /* 0x00000002030e7825 */ /* 0x000fc600078e02dc */
[----:B------:R-:W2:Y:S01]  /*d850*/  LDG.E.U16 R30, desc[UR28][R18.64] ;  /* 0x0000001c121e7981 */ /* 0x000ea2000c1e1500 */
[----:B0-----:R-:W-:-:S03]  /*d860*/  IMAD.WIDE R20, R3, 0x2, R162 ;  /* 0x0000000203147825 */ /* 0x001fc600078e02a2 */
[----:B------:R-:W2:Y:S01]  /*d870*/  LDG.E.U16 R5, desc[UR28][R14.64] ;  /* 0x0000001c0e057981 */ /* 0x000ea2000c1e1500 */
[----:B-1----:R-:W-:-:S03]  /*d880*/  IMAD.WIDE R16, R3, 0x2, R234 ;  /* 0x0000000203107825 */ /* 0x002fc600078e02ea */
[----:B------:R0:W2:Y:S04]  /*d890*/  LDG.E.U16 R36, desc[UR28][R20.64] ;  /* 0x0000001c14247981 */ /* 0x0000a8000c1e1500 */
[----:B------:R4:W2:Y:S01]  /*d8a0*/  LDG.E.U16 R34, desc[UR28][R16.64] ;  /* 0x0000001c10227981 */ /* 0x0008a2000c1e1500 */
[----:B0-----:R-:W-:-:S04]  /*d8b0*/  IMAD.WIDE R20, R3, 0x2, R248 ;  /* 0x0000000203147825 */ /* 0x001fc800078e02f8 */
[C---:B----4-:R-:W-:Y:S02]  /*d8c0*/  IMAD.WIDE R16, R3.reuse, 0x2, R40 ;  /* 0x0000000203107825 */ /* 0x050fe400078e0228 */
[----:B------:R5:W4:Y:S02]  /*d8d0*/  LDG.E.U16 R41, desc[UR28][R20.64] ;  /* 0x0000001c14297981 */ /* 0x000b24000c1e1500 */
[C---:B-----5:R-:W-:Y:S02]  /*d8e0*/  IMAD.WIDE R20, R3.reuse, 0x2, R54 ;  /* 0x0000000203147825 */ /* 0x060fe400078e0236 */
[----:B------:R-:W5:Y:S02]  /*d8f0*/  LDL.64 R54, [R1+0x80] ;  /* 0x0000800001367983 */ /* 0x000f640000100a00 */
[C---:B------:R-:W-:Y:S02]  /*d900*/  IMAD.WIDE R14, R3.reuse, 0x2, R164 ;  /* 0x00000002030e7825 */ /* 0x040fe400078e02a4 */
[----:B------:R-:W2:Y:S04]  /*d910*/  LDG.E.U16 R20, desc[UR28][R20.64] ;  /* 0x0000001c14147981 */ /* 0x000ea8000c1e1500 */
[----:B------:R0:W2:Y:S01]  /*d920*/  LDG.E.U16 R28, desc[UR28][R14.64] ;  /* 0x0000001c0e1c7981 */ /* 0x0000a2000c1e1500 */
[----:B------:R-:W-:-:S04]  /*d930*/  IMAD.WIDE R22, R3, 0x2, R22 ;  /* 0x0000000203167825 */ /* 0x000fc800078e0216 */
[C---:B------:R-:W-:Y:S01]  /*d940*/  IMAD.WIDE R18, R3.reuse, 0x2, R218 ;  /* 0x0000000203127825 */ /* 0x040fe200078e02da */
[----:B------:R1:W2:Y:S03]  /*d950*/  LDG.E.U16 R32, desc[UR28][R22.64] ;  /* 0x0000001c16207981 */ /* 0x0002a6000c1e1500 */
[C---:B0-----:R-:W-:Y:S01]  /*d960*/  IMAD.WIDE R14, R3.reuse, 0x2, R250 ;  /* 0x00000002030e7825 */ /* 0x041fe200078e02fa */
[----:B------:R0:W2:Y:S04]  /*d970*/  LDG.E.U16 R35, desc[UR28][R18.64] ;  /* 0x0000001c12237981 */ /* 0x0000a8000c1e1500 */
[----:B------:R0:W2:Y:S01]  /*d980*/  LDG.E.U16 R33, desc[UR28][R14.64] ;  /* 0x0000001c0e217981 */ /* 0x0000a2000c1e1500 */
[----:B-1----:R-:W-:-:S04]  /*d990*/  IMAD.WIDE R22, R3, 0x2, R146 ;  /* 0x0000000203167825 */ /* 0x002fc800078e0292 */
[C---:B0-----:R-:W-:Y:S01]  /*d9a0*/  IMAD.WIDE R18, R3.reuse, 0x2, R38 ;  /* 0x0000000203127825 */ /* 0x041fe200078e0226 */
[----:B------:R0:W2:Y:S03]  /*d9b0*/  LDG.E.U16 R37, desc[UR28][R22.64] ;  /* 0x0000001c16257981 */ /* 0x0000a6000c1e1500 */
[C---:B------:R-:W-:Y:S01]  /*d9c0*/  IMAD.WIDE R14, R3.reuse, 0x2, R42 ;  /* 0x00000002030e7825 */ /* 0x040fe200078e022a */
        /* <DEDUP_REMOVED lines=12> */
[----:B0-----:R-:W-:-:S03]  /*da90*/  IMAD.WIDE R14, R3, 0x2, R52 ;  /* 0x00000002030e7825 */ /* 0x001fc600078e0234 */
[----:B------:R-:W2:Y:S01]  /*daa0*/  LDG.E.U16 R22, desc[UR28][R22.64] ;  /* 0x0000001c16167981 */ /* 0x000ea2000c1e1500 */
[----:B-1----:R-:W-:-:S03]  /*dab0*/  IMAD.WIDE R16, R3, 0x2, R246 ;  /* 0x0000000203107825 */ /* 0x002fc600078e02f6 */
[----:B------:R0:W2:Y:S01]  /*dac0*/  LDG.E.U16 R21, desc[UR28][R14.64] ;  /* 0x0000001c0e157981 */ /* 0x0000a2000c1e1500 */
[----:B------:R-:W-:-:S03]  /*dad0*/  IMAD.WIDE R18, R3, 0x2, R230 ;  /* 0x0000000203127825 */ /* 0x000fc600078e02e6 */
[----:B------:R1:W2:Y:S01]  /*dae0*/  LDG.E.U16 R23, desc[UR28][R16.64] ;  /* 0x0000001c10177981 */ /* 0x0002a2000c1e1500 */
[----:B0-----:R-:W-:-:S03]  /*daf0*/  IMAD.WIDE R14, R3, 0x2, R214 ;  /* 0x00000002030e7825 */ /* 0x001fc600078e02d6 */
[----:B------:R-:W2:Y:S01]  /*db00*/  LDG.E.U16 R18, desc[UR28][R18.64] ;  /* 0x0000001c12127981 */ /* 0x000ea2000c1e1500 */
[----:B-1----:R-:W-:-:S03]  /*db10*/  IMAD.WIDE R16, R3, 0x2, R158 ;  /* 0x0000000203107825 */ /* 0x002fc600078e029e */
[----:B------:R0:W2:Y:S04]  /*db20*/  LDG.E.U16 R19, desc[UR28][R14.64] ;  /* 0x0000001c0e137981 */ /* 0x0000a8000c1e1500 */
[----:B------:R-:W2:Y:S01]  /*db30*/  LDG.E.U16 R16, desc[UR28][R16.64] ;  /* 0x0000001c10107981 */ /* 0x000ea2000c1e1500 */
[----:B0-----:R-:W-:-:S05]  /*db40*/  IMAD.WIDE R14, R3, 0x2, R142 ;  /* 0x00000002030e7825 */ /* 0x001fca00078e028e */
[----:B------:R0:W2:Y:S02]  /*db50*/  LDG.E.U16 R17, desc[UR28][R14.64] ;  /* 0x0000001c0e117981 */ /* 0x0000a4000c1e1500 */
        /* <DEDUP_REMOVED lines=15> */
[----:B------:R5:W2:Y:S01]  /*dc50*/  LDG.E.U16 R53, desc[UR28][R14.64] ;  /* 0x0000001c0e357981 */ /* 0x000aa2000c1e1500 */
[----:B------:R-:W-:Y:S02]  /*dc60*/  MOV R128, R134 ;  /* 0x0000008600807202 */ /* 0x000fe40000000f00 */
[----:B------:R-:W-:Y:S01]  /*dc70*/  MOV R129, R135 ;  /* 0x0000008700817202 */ /* 0x000fe20000000f00 */
[----:B------:R-:W-:-:S04]  /*dc80*/  IMAD.WIDE R126, R3, 0x2, R208 ;  /* 0x00000002037e7825 */ /* 0x000fc800078e02d0 */
[C---:B------:R-:W-:Y:S01]  /*dc90*/  IMAD.WIDE R128, R3.reuse, 0x2, R128 ;  /* 0x0000000203807825 */ /* 0x040fe200078e0280 */
[----:B------:R-:W2:Y:S03]  /*dca0*/  LDG.E.U16 R27, desc[UR28][R126.64] ;  /* 0x0000001c7e1b7981 */ /* 0x000ea6000c1e1500 */
[C---:B------:R-:W-:Y:S01]  /*dcb0*/  IMAD.WIDE R124, R3.reuse, 0x2, R212 ;  /* 0x00000002037c7825 */ /* 0x040fe200078e02d4 */
[----:B------:R-:W2:Y:S03]  /*dcc0*/  LDG.E.U16 R4, desc[UR28][R128.64] ;  /* 0x0000001c80047981 */ /* 0x000ea6000c1e1500 */
[C---:B------:R-:W-:Y:S01]  /*dcd0*/  IMAD.WIDE R122, R3.reuse, 0x2, R206 ;  /* 0x00000002037a7825 */ /* 0x040fe200078e02ce */
[----:B------:R-:W2:Y:S03]  /*dce0*/  LDG.E.U16 R26, desc[UR28][R124.64] ;  /* 0x0000001c7c1a7981 */ /* 0x000ea6000c1e1500 */
[C---:B------:R-:W-:Y:S01]  /*dcf0*/  IMAD.WIDE R120, R3.reuse, 0x2, R238 ;  /* 0x0000000203787825 */ /* 0x040fe200078e02ee */
[----:B------:R-:W2:Y:S04]  /*dd00*/  LDG.E.U16 R25, desc[UR28][R122.64] ;  /* 0x0000001c7a197981 */ /* 0x000ea8000c1e1500 */
[----:B------:R-:W2:Y:S01]  /*dd10*/  LDG.E.U16 R24, desc[UR28][R120.64] ;  /* 0x0000001c78187981 */ /* 0x000ea2000c1e1500 */
[----:B-----5:R-:W-:-:S05]  /*dd20*/  IMAD.WIDE R14, R3, 0x2, R54 ;  /* 0x00000002030e7825 */ /* 0x020fca00078e0236 */
[----:B------:R0:W5:Y:S02]  /*dd30*/  LDG.E.U16 R54, desc[UR28][R14.64] ;  /* 0x0000001c0e367981 */ /* 0x000164000c1e1500 */
        /* <DEDUP_REMOVED lines=15> */
[----:B------:R0:W3:Y:S02]  /*de30*/  LDG.E.U16 R62, desc[UR28][R14.64] ;  /* 0x0000001c0e3e7981 */ /* 0x0000e4000c1e1500 */
[----:B0-----:R-:W-:-:S05]  /*de40*/  IMAD.WIDE R14, R3, 0x2, R66 ;  /* 0x00000002030e7825 */ /* 0x001fca00078e0242 */
[----:B------:R0:W3:Y:S02]  /*de50*/  LDG.E.U16 R63, desc[UR28][R14.64] ;  /* 0x0000001c0e3f7981 */ /* 0x0000e4000c1e1500 */
[----:B0-----:R-:W-:-:S05]  /*de60*/  IMAD.WIDE R14, R3, 0x2, R64 ;  /* 0x00000002030e7825 */ /* 0x001fca00078e0240 */
[----:B------:R0:W3:Y:S02]  /*de70*/  LDG.E.U16 R64, desc[UR28][R14.64] ;  /* 0x0000001c0e407981 */ /* 0x0000e4000c1e1500 */
[----:B0-----:R-:W-:-:S05]  /*de80*/  IMAD.WIDE R14, R3, 0x2, R240 ;  /* 0x00000002030e7825 */ /* 0x001fca00078e02f0 */
[----:B------:R0:W3:Y:S02]  /*de90*/  LDG.E.U16 R65, desc[UR28][R14.64] ;  /* 0x0000001c0e417981 */ /* 0x0000e4000c1e1500 */
[----:B0-----:R-:W-:-:S05]  /*dea0*/  IMAD.WIDE R14, R3, 0x2, R224 ;  /* 0x00000002030e7825 */ /* 0x001fca00078e02e0 */
[----:B------:R0:W4:Y:S02]  /*deb0*/  LDG.E.U16 R66, desc[UR28][R14.64] ;  /* 0x0000001c0e427981 */ /* 0x000124000c1e1500 */
[----:B0-----:R-:W-:-:S05]  /*dec0*/  IMAD.WIDE R14, R3, 0x2, R168 ;  /* 0x00000002030e7825 */ /* 0x001fca00078e02a8 */
[----:B------:R0:W4:Y:S02]  /*ded0*/  LDG.E.U16 R67, desc[UR28][R14.64] ;  /* 0x0000001c0e437981 */ /* 0x000124000c1e1500 */
[----:B0-----:R-:W-:-:S05]  /*dee0*/  IMAD.WIDE R14, R3, 0x2, R152 ;  /* 0x00000002030e7825 */ /* 0x001fca00078e0298 */
[----:B------:R0:W4:Y:S02]  /*def0*/  LDG.E.U16 R119, desc[UR28][R14.64] ;  /* 0x0000001c0e777981 */ /* 0x000124000c1e1500 */
[----:B0-----:R-:W-:-:S06]  /*df00*/  IMAD.WIDE R14, R3, 0x2, R136 ;  /* 0x00000002030e7825 */ /* 0x001fcc00078e0288 */
[----:B------:R-:W5:Y:S01]  /*df10*/  LDG.E.U16 R14, desc[UR28][R14.64] ;  /* 0x0000001c0e0e7981 */ /* 0x000f62000c1e1500 */
[----:B------:R-:W-:-:S04]  /*df20*/  FADD R118, R175, R118 ;  /* 0x00000076af767221 */ /* 0x000fc80000000000 */
        /* <DEDUP_REMOVED lines=43> */
[----:B------:R-:W-:Y:S01]  /*e1e0*/  FADD R118, R196, R118 ;  /* 0x00000076c4767221 */ /* 0x000fe20000000000 */
[----:B------:R-:W-:-:S03]  /*e1f0*/  LOP3.LUT R120, R132, 0x10, RZ, 0x3c, !PT ;  /* 0x0000001084787812 */ /* 0x000fc600078e3cff */
[----:B------:R-:W-:Y:S01]  /*e200*/  FADD R118, R104, R118 ;  /* 0x0000007668767221 */ /* 0x000fe20000000000 */
[----:B--2---:R-:W-:Y:S03]  /*e210*/  STS.U16 [R132+UR14+0xc000], R4 ;  /* 0x00c0000484007988 */ /* 0x004fe6000800040e */
[----:B------:R-:W-:Y:S01]  /*e220*/  FADD R118, R105, R118 ;  /* 0x0000007669767221 */ /* 0x000fe20000000000 */
[----:B------:R-:W-:Y:S04]  /*e230*/  STS.U16 [R132+UR14+0xc400], R27 ;  /* 0x00c4001b84007988 */ /* 0x000fe8000800040e */
[----:B------:R-:W-:Y:S04]  /*e240*/  STS.U16 [R132+UR14+0xc800], R26 ;  /* 0x00c8001a84007988 */ /* 0x000fe8000800040e */
[----:B------:R-:W-:Y:S04]  /*e250*/  STS.U16 [R132+UR14+0xcc00], R25 ;  /* 0x00cc001984007988 */ /* 0x000fe8000800040e */
[----:B------:R-:W-:Y:S04]  /*e260*/  STS.U16 [R132+UR14+0xd000], R24 ;  /* 0x00d0001884007988 */ /* 0x000fe8000800040e */
[----:B------:R-:W-:Y:S04]  /*e270*/  STS.U16 [R132+UR14+0xd400], R13 ;  /* 0x00d4000d84007988 */ /* 0x000fe8000800040e */
[----:B------:R-:W-:Y:S04]  /*e280*/  STS.U16 [R132+UR14+0xd800], R12 ;  /* 0x00d8000c84007988 */ /* 0x000fe8000800040e */
[----:B------:R-:W-:Y:S01]  /*e290*/  STS.U16 [R132+UR14+0xdc00], R11 ;  /* 0x00dc000b84007988 */ /* 0x000fe2000800040e */
[----:B------:R-:W-:-:S03]  /*e2a0*/  FADD R118, R106, R118 ;  /* 0x000000766a767221 */ /* 0x000fc60000000000 */
[----:B------:R-:W-:Y:S01]  /*e2b0*/  STS.U16 [R120+UR14+0xc080], R10 ;  /* 0x00c0800a78007988 */ /* 0x000fe2000800040e */
[----:B------:R-:W-:-:S03]  /*e2c0*/  LOP3.LUT R121, R132, 0x20, RZ, 0x3c, !PT ;  /* 0x0000002084797812 */ /* 0x000fc600078e3cff */
[----:B------:R-:W-:Y:S04]  /*e2d0*/  STS.U16 [R120+UR14+0xc480], R9 ;  /* 0x00c4800978007988 */ /* 0x000fe8000800040e */
[----:B------:R-:W-:Y:S04]  /*e2e0*/  STS.U16 [R120+UR14+0xc880], R8 ;  /* 0x00c8800878007988 */ /* 0x000fe8000800040e */
[----:B------:R-:W-:Y:S01]  /*e2f0*/  STS.U16 [R120+UR14+0xcc80], R7 ;  /* 0x00cc800778007988 */ /* 0x000fe2000800040e */
[----:B------:R-:W-:-:S03]  /*e300*/  FADD R118, R107, R118 ;  /* 0x000000766b767221 */ /* 0x000fc60000000000 */
[----:B------:R-:W-:Y:S04]  /*e310*/  STS.U16 [R120+UR14+0xd080], R6 ;  /* 0x00d0800678007988 */ /* 0x000fe8000800040e */
[----:B------:R-:W-:Y:S04]  /*e320*/  STS.U16 [R120+UR14+0xd480], R5 ;  /* 0x00d4800578007988 */ /* 0x000fe8000800040e */
[----:B------:R-:W-:Y:S04]  /*e330*/  STS.U16 [R120+UR14+0xd880], R28 ;  /* 0x00d8801c78007988 */ /* 0x000fe8000800040e */
[----:B---3--:R0:W-:Y:S01]  /*e340*/  STS.U16 [R120+UR14+0xdc80], R29 ;  /* 0x00dc801d78007988 */ /* 0x0081e2000800040e */
[----:B------:R-:W-:-:S03]  /*e350*/  FADD R118, R108, R118 ;  /* 0x000000766c767221 */ /* 0x000fc60000000000 */
[----:B------:R-:W-:Y:S04]  /*e360*/  STS.U16 [R121+UR14+0xc100], R30 ;  /* 0x00c1001e79007988 */ /* 0x000fe8000800040e */
[----:B------:R-:W-:Y:S01]  /*e370*/  STS.U16 [R121+UR14+0xc500], R31 ;  /* 0x00c5001f79007988 */ /* 0x000fe2000800040e */
[----:B0-----:R-:W-:-:S03]  /*e380*/  LOP3.LUT R120, R132, 0x30, RZ, 0x3c, !PT ;  /* 0x0000003084787812 */ /* 0x001fc600078e3cff */
[----:B------:R-:W-:Y:S04]  /*e390*/  STS.U16 [R121+UR14+0xc900], R32 ;  /* 0x00c9002079007988 */ /* 0x000fe8000800040e */
[----:B------:R-:W-:Y:S01]  /*e3a0*/  STS.U16 [R121+UR14+0xcd00], R33 ;  /* 0x00cd002179007988 */ /* 0x000fe2000800040e */
[----:B------:R-:W-:-:S03]  /*e3b0*/  FADD R118, R109, R118 ;  /* 0x000000766d767221 */ /* 0x000fc60000000000 */
[----:B------:R-:W-:Y:S04]  /*e3c0*/  STS.U16 [R121+UR14+0xd100], R34 ;  /* 0x00d1002279007988 */ /* 0x000fe8000800040e */
[----:B------:R-:W-:Y:S04]  /*e3d0*/  STS.U16 [R121+UR14+0xd500], R35 ;  /* 0x00d5002379007988 */ /* 0x000fe8000800040e */
[----:B------:R-:W-:Y:S04]  /*e3e0*/  STS.U16 [R121+UR14+0xd900], R36 ;  /* 0x00d9002479007988 */ /* 0x000fe8000800040e */
[----:B------:R0:W-:Y:S01]  /*e3f0*/  STS.U16 [R121+UR14+0xdd00], R37 ;  /* 0x00dd002579007988 */ /* 0x0001e2000800040e */
[----:B------:R-:W-:-:S03]  /*e400*/  FADD R118, R110, R118 ;  /* 0x000000766e767221 */ /* 0x000fc60000000000 */
[----:B------:R-:W-:Y:S04]  /*e410*/  STS.U16 [R120+UR14+0xc180], R38 ;  /* 0x00c1802678007988 */ /* 0x000fe8000800040e */
[----:B------:R-:W-:Y:S01]  /*e420*/  STS.U16 [R120+UR14+0xc580], R39 ;  /* 0x00c5802778007988 */ /* 0x000fe2000800040e */
[----:B0-----:R-:W-:-:S03]  /*e430*/  LOP3.LUT R121, R132, 0x40, RZ, 0x3c, !PT ;  /* 0x0000004084797812 */ /* 0x001fc600078e3cff */
[----:B------:R-:W-:Y:S04]  /*e440*/  STS.U16 [R120+UR14+0xc980], R40 ;  /* 0x00c9802878007988 */ /* 0x000fe8000800040e */
[----:B----4-:R-:W-:Y:S01]  /*e450*/  STS.U16 [R120+UR14+0xcd80], R41 ;  /* 0x00cd802978007988 */ /* 0x010fe2000800040e */
        /* <DEDUP_REMOVED lines=28> */
[----:B-----5:R-:W-:Y:S04]  /*e620*/  STS.U16 [R4+UR14+0xc300], R54 ;  /* 0x00c3003604007988 */ /* 0x020fe8000800040e */
[----:B------:R-:W-:Y:S04]  /*e630*/  STS.U16 [R4+UR14+0xc700], R55 ;  /* 0x00c7003704007988 */ /* 0x000fe8000800040e */
[----:B------:R-:W-:Y:S04]  /*e640*/  STS.U16 [R4+UR14+0xcb00], R56 ;  /* 0x00cb003804007988 */ /* 0x000fe8000800040e */
[----:B------:R-:W-:Y:S01]  /*e650*/  STS.U16 [R4+UR14+0xcf00], R57 ;  /* 0x00cf003904007988 */ /* 0x000fe2000800040e */
[----:B------:R-:W-:-:S03]  /*e660*/  FADD R118, R117, R118 ;  /* 0x0000007675767221 */ /* 0x000fc60000000000 */
[----:B------:R-:W-:Y:S01]  /*e670*/  STS.U16 [R4+UR14+0xd300], R58 ;  /* 0x00d3003a04007988 */ /* 0x000fe2000800040e */
[----:B------:R-:W-:-:S03]  /*e680*/  FADD R82, -R0, R174 ;  /* 0x000000ae00527221 */ /* 0x000fc60000000100 */
[----:B------:R-:W-:Y:S04]  /*e690*/  STS.U16 [R4+UR14+0xd700], R59 ;  /* 0x00d7003b04007988 */ /* 0x000fe8000800040e */
[----:B------:R-:W-:Y:S04]  /*e6a0*/  STS.U16 [R4+UR14+0xdb00], R60 ;  /* 0x00db003c04007988 */ /* 0x000fe8000800040e */
[----:B------:R-:W-:Y:S01]  /*e6b0*/  STS.U16 [R4+UR14+0xdf00], R61 ;  /* 0x00df003d04007988 */ /* 0x000fe2000800040e */
[----:B------:R-:W-:-:S03]  /*e6c0*/  FADD R118, R75, R118 ;  /* 0x000000764b767221 */ /* 0x000fc60000000000 */
        /* <DEDUP_REMOVED lines=8> */
[----:B------:R-:W-:Y:S01]  /*e750*/  FMUL R75, R82, 1.4426950216293334961 ;  /* 0x3fb8aa3b524b7820 */ /* 0x000fe20000400000 */
[----:B------:R-:W1:Y:S02]  /*e760*/  FENCE.VIEW.ASYNC.T ;  /* 0x00000000000073c6 */ /* 0x000e640000000200 */
[----:B-1----:R-:W-:Y:S06]  /*e770*/  BAR.SYNC.DEFER_BLOCKING 0x0 ;  /* 0x0000000000007b1d */ /* 0x002fec0000010000 */
[----:B0-----:R-:W0:Y:S01]  /*e780*/  LDTM.x64 R4, tmem[UR12] ;  /* 0x0000000c000479ee */ /* 0x001e220008340000 */
[----:B------:R-:W0:Y:S01]  /*e790*/  MUFU.EX2 R75, R75 ;  /* 0x0000004b004b7308 */ /* 0x000e220000000800 */
[----:B------:R-:W-:Y:S01]  /*e7a0*/  NOP ;  /* 0x0000000000007918 */ /* 0x000fe20000000000 */
[C---:B0-----:R-:W-:Y:S01]  /*e7b0*/  FMUL R4, R75.reuse, R4 ;  /* 0x000000044b047220 */ /* 0x041fe20000400000 */
        /* <DEDUP_REMOVED lines=63> */
[----:B------:R0:W-:Y:S01]  /*ebb0*/  STTM.x64 tmem[UR12], R4 ;  /* 0x00000004000079ed */ /* 0x0001e2000834000c */
[----:B------:R-:W1:Y:S02]  /*ebc0*/  FENCE.VIEW.ASYNC.T ;  /* 0x00000000000073c6 */ /* 0x000e640000000200 */
[----:B-1----:R-:W-:Y:S01]  /*ebd0*/  BAR.SYNC.DEFER_BLOCKING 0x0 ;  /* 0x0000000000007b1d */ /* 0x002fe20000010000 */
[----:B------:R-:W-:-:S04]  /*ebe0*/  FADD R118, R76, R118 ;  /* 0x000000764c767221 */ /* 0x000fc80000000000 */
[----:B------:R-:W-:-:S04]  /*ebf0*/  FADD R118, R77, R118 ;  /* 0x000000764d767221 */ /* 0x000fc80000000000 */
[----:B------:R-:W-:-:S04]  /*ec00*/  FADD R118, R78, R118 ;  /* 0x000000764e767221 */ /* 0x000fc80000000000 */
[----:B------:R-:W-:Y:S01]  /*ec10*/  FADD R118, R79, R118 ;  /* 0x000000764f767221 */ /* 0x000fe20000000000 */
[----:B------:R1:W-:Y:S06]  /*ec20*/  MEMBAR.ALL.CTA ;  /* 0x0000000000007992 */ /* 0x0003ec0000008000 */
[----:B-1----:R-:W1:Y:S01]  /*ec30*/  FENCE.VIEW.ASYNC.S ;  /* 0x00000000000073c6 */ /* 0x002e620000000000 */
[----:B------:R-:W-:-:S04]  /*ec40*/  FADD R81, R81, R118 ;  /* 0x0000007651517221 */ /* 0x000fc80000000000 */
[----:B------:R-:W-:-:S04]  /*ec50*/  FADD R80, R80, R81 ;  /* 0x0000005150507221 */ /* 0x000fc80000000000 */
[----:B------:R-:W-:-:S04]  /*ec60*/  FADD R80, R68, R80 ;  /* 0x0000005044507221 */ /* 0x000fc80000000000 */
[----:B------:R-:W-:-:S04]  /*ec70*/  FADD R80, R69, R80 ;  /* 0x0000005045507221 */ /* 0x000fc80000000000 */
[----:B------:R-:W-:-:S04]  /*ec80*/  FADD R80, R70, R80 ;  /* 0x0000005046507221 */ /* 0x000fc80000000000 */
[----:B------:R-:W-:-:S04]  /*ec90*/  FADD R80, R71, R80 ;  /* 0x0000005047507221 */ /* 0x000fc80000000000 */
[----:B------:R-:W-:Y:S01]  /*eca0*/  FADD R80, R72, R80 ;  /* 0x0000005048507221 */ /* 0x000fe20000000000 */
[----:B------:R-:W-:-:S03]  /*ecb0*/  ULEA UR11, UR21, UR14, 0x3 ;  /* 0x0000000e150b7291 */ /* 0x000fc6000f8e18ff */
[----:B------:R-:W-:Y:S01]  /*ecc0*/  FADD R80, R73, R80 ;  /* 0x0000005049507221 */ /* 0x000fe20000000000 */
[----:B------:R-:W-:-:S03]  /*ecd0*/  UIADD3 UR11, UPT, UPT, UR11, 0x10000, URZ ;  /* 0x000100000b0b7890 */ /* 0x000fc6000fffe0ff */
[----:B------:R-:W-:Y:S01]  /*ece0*/  FADD R80, R74, R80 ;  /* 0x000000504a507221 */ /* 0x000fe20000000000 */
[----:B------:R-:W-:Y:S01]  /*ecf0*/  UMOV UR7, UR4 ;  /* 0x0000000400077c82 */ /* 0x000fe20008000000 */
[----:B-1----:R-:W-:Y:S06]  /*ed00*/  BAR.SYNC.DEFER_BLOCKING 0x0 ;  /* 0x0000000000007b1d */ /* 0x002fec0000010000 */
[----:B------:R-:W-:Y:S05]  /*ed10*/  BRA.U UP1, `(.L_x_16) ;  /* 0x0000000101947547 */ /* 0x000fea000b800000 */
[----:B------:R-:W-:Y:S02]  /*ed20*/  UIADD3 UR25, UPT, UPT, UR13, 0xc8, URZ ;  /* 0x000000c80d197890 */ /* 0x000fe4000fffe0ff */
[----:B------:R-:W-:Y:S02]  /*ed30*/  UIADD3 UR67, UPT, UPT, UR13, 0xd0, URZ ;  /* 0x000000d00d437890 */ /* 0x000fe4000fffe0ff */
[----:B------:R-:W-:Y:S02]  /*ed40*/  UIADD3 UR68, UPT, UPT, UR13, 0xd8, URZ ;  /* 0x000000d80d447890 */ /* 0x000fe4000fffe0ff */
[----:B------:R-:W-:Y:S02]  /*ed50*/  UIADD3 UR69, UPT, UPT, UR13, 0xe0, URZ ;  /* 0x000000e00d457890 */ /* 0x000fe4000fffe0ff */
[----:B------:R-:W-:Y:S02]  /*ed60*/  UIADD3 UR70, UPT, UPT, UR13, 0xe8, URZ ;  /* 0x000000e80d467890 */ /* 0x000fe4000fffe0ff */
[----:B------:R-:W-:Y:S01]  /*ed70*/  UIADD3 UR71, UPT, UPT, UR13, 0xf0, URZ ;  /* 0x000000f00d477890 */ /* 0x000fe2000fffe0ff */
[----:B------:R-:W-:Y:S01]  /*ed80*/  UMOV UR8, 0x0 ;  /* 0x0000000000087882 */ /* 0x000fe20000000000 */
[----:B------:R-:W-:Y:S01]  /*ed90*/  UMOV UR9, 0x8100010 ;  /* 0x0810001000097882 */ /* 0x000fe20000000000 */
[----:B------:R-:W-:Y:S01]  /*eda0*/  UMOV UR23, 0x40004040 ;  /* 0x4000404000177882 */ /* 0x000fe20000000000 */
[----:B------:R-:W-:-:S02]  /*edb0*/  UIADD3 UR72, UPT, UPT, UR13, 0xf8, URZ ;  /* 0x000000f80d487890 */ /* 0x000fc4000fffe0ff */
        /* <DEDUP_REMOVED lines=16> */
[----:B------:R-:W-:Y:S01]  /*eec0*/  UMOV UR4, UR11 ;  /* 0x0000000b00047c82 */ /* 0x000fe20008000000 */
[----:B------:R-:W-:Y:S01]  /*eed0*/  UMOV UR5, URZ ;  /* 0x000000ff00057c82 */ /* 0x000fe20008000000 */
[----:B------:R1:W-:Y:S01]  /*eee0*/  UTCHMMA tmem[UR69], gdesc[UR44], tmem[UR13], tmem[UR58], idesc[UR59], UPT ;  /* 0x00ff3a2c450079ea */ /* 0x0003e2000b80000d */
[----:B------:R-:W-:Y:S01]  /*eef0*/  UMOV UR64, 0x0 ;  /* 0x0000000000407882 */ /* 0x000fe20000000000 */
[----:B------:R-:W-:Y:S01]  /*ef00*/  UMOV UR65, 0x8100010 ;  /* 0x0810001000417882 */ /* 0x000fe20000000000 */
[----:B------:R1:W-:Y:S01]  /*ef10*/  UTCHMMA tmem[UR70], gdesc[UR46], tmem[UR13], tmem[UR60], idesc[UR61], UPT ;  /* 0x00ff3c2e460079ea */ /* 0x0003e2000b80000d */
[----:B------:R-:W-:Y:S01]  /*ef20*/  UMOV UR4, UR4 ;  /* 0x0000000400047c82 */ /* 0x000fe20008000000 */
[----:B------:R1:W-:Y:S01]  /*ef30*/  UTCHMMA tmem[UR71], gdesc[UR48], tmem[UR13], tmem[UR62], idesc[UR63], UPT ;  /* 0x00ff3e30470079ea */ /* 0x0003e2000b80000d */
[----:B------:R1:W-:Y:S01]  /*ef40*/  UTCHMMA tmem[UR72], gdesc[UR50], tmem[UR13], tmem[UR64], idesc[UR65], UPT ;  /* 0x00ff4032480079ea */ /* 0x0003e2000b80000d */
[----:B------:R1:W-:Y:S01]  /*ef50*/  UTCBAR [UR4], URZ ;  /* 0x000000ff040073e9 */ /* 0x0003e200080000ff */
[----:B------:R-:W-:Y:S01]  /*ef60*/  NOP ;  /* 0x0000000000007918 */ /* 0x000fe20000000000 */
.L_x_16:
[----:B0-----:R-:W0:Y:S01]  /*ef70*/  LDC R4, c[0x0][0x3d4] ;  /* 0x0000f500ff047b82 */ /* 0x001e220000000800 */
[----:B------:R-:W-:Y:S01]  /*ef80*/  UIADD3 UR21, UPT, UPT, UR21, 0x1, URZ ;  /* 0x0000000115157890 */ /* 0x000fe2000fffe0ff */
[----:B------:R-:W-:Y:S01]  /*ef90*/  FFMA R133, R75, R133, R80 ;  /* 0x000000854b857223 */ /* 0x000fe20000000050 */
[----:B------:R-:W-:Y:S01]  /*efa0*/  UIADD3 UR5, UPT, UPT, UR27, -0x80, URZ ;  /* 0xffffff801b057890 */ /* 0x000fe2000fffe0ff */
[----:B------:R-:W-:Y:S01]  /*efb0*/  MOV R196, UR7 ;  /* 0x0000000700c47c02 */ /* 0x000fe20008000f00 */
[----:B------:R-:W-:Y:S01]  /*efc0*/  UISETP.GT.AND UP2, UPT, UR21, 0x1, UPT ;  /* 0x000000011500788c */ /* 0x000fe2000bf44270 */
[----:B------:R-:W-:Y:S01]  /*efd0*/  MOV R174, R0 ;  /* 0x0000000000ae7202 */ /* 0x000fe20000000f00 */
[----:B------:R-:W-:Y:S02]  /*efe0*/  UIADD3 UR6, UPT, UPT, UR6, 0x80, URZ ;  /* 0x0000008006067890 */ /* 0x000fe4000fffe0ff */
[----:B-1----:R-:W-:Y:S02]  /*eff0*/  USEL UR4, URZ, 0x1, !UP2 ;  /* 0x00000001ff047887 */ /* 0x002fe4000d000000 */
[----:B------:R-:W-:-:S02]  /*f000*/  USEL UR21, UR21, URZ, !UP2 ;  /* 0x000000ff15157287 */ /* 0x000fc4000d000000 */
[----:B------:R-:W-:Y:S02]  /*f010*/  UISETP.GE.AND UP2, UPT, UR6, UR5, UPT ;  /* 0x000000050600728c */ /* 0x000fe4000bf46270 */
[----:B------:R-:W-:Y:S01]  /*f020*/  ULOP3.LUT UR4, UR7, UR4, URZ, 0x3c, !UPT ;  /* 0x0000000407047292 */ /* 0x000fe2000f8e3cff */
[----:B0-----:R-:W-:-:S04]  /*f030*/  SHF.L.U32 R4, R4, 0x7, RZ ;  /* 0x0000000704047819 */ /* 0x001fc800000006ff */
[----:B------:R-:W-:Y:S02]  /*f040*/  IADD3 R3, PT, PT, R4, R3, RZ ;  /* 0x0000000304037210 */ /* 0x000fe40007ffe0ff */
[----:B------:R-:W0:Y:S02]  /*f050*/  LDC R4, c[0x0][0x3c4] ;  /* 0x0000f100ff047b82 */ /* 0x000e240000000800 */
[----:B0-----:R-:W-:-:S04]  /*f060*/  SHF.L.U32 R4, R4, 0x7, RZ ;  /* 0x0000000704047819 */ /* 0x001fc800000006ff */
[----:B------:R-:W-:Y:S01]  /*f070*/  IADD3 R2, PT, PT, R4, R2, RZ ;  /* 0x0000000204027210 */ /* 0x000fe20007ffe0ff */
[----:B------:R-:W-:Y:S06]  /*f080*/  BRA.U !UP2, `(.L_x_17) ;  /* 0xffffffa50a987547 */ /* 0x000fec000b83ffff */
.L_x_12:
[C---:B------:R-:W-:Y:S01]  /*f090*/  FMUL R2, R133.reuse, 8388608 ;  /* 0x4b00000085027820 */ /* 0x040fe20000400000 */
[C---:B------:R-:W-:Y:S01]  /*f0a0*/  FSETP.GEU.AND P5, PT, R133.reuse, 1.175494350822287508e-38, PT ;  /* 0x008000008500780b */ /* 0x040fe20003fae000 */
[----:B------:R-:W1:Y:S01]  /*f0b0*/  LDCU UR6, c[0x0][0x3f0] ;  /* 0x00007e00ff0677ac */ /* 0x000e620008000800 */
[----:B------:R-:W-:Y:S01]  /*f0c0*/  HFMA2 R5, -RZ, RZ, 1.443359375, -0.2030029296875 ;  /* 0x3dc6b27fff057431 */ /* 0x000fe200000001ff */
[C---:B------:R-:W-:Y:S02]  /*f0d0*/  FSETP.GEU.AND P2, PT, |R133|.reuse, 1.175494350822287508e-38, PT ;  /* 0x008000008500780b */ /* 0x040fe40003f4e200 */
[----:B------:R-:W-:Y:S01]  /*f0e0*/  FSEL R74, R2, R133, !P5 ;  /* 0x00000085024a7208 */ /* 0x000fe20006800000 */
[----:B------:R-:W2:Y:S01]  /*f0f0*/  LDCU.64 UR4, c[0x0][0x3e0] ;  /* 0x00007c00ff0477ac */ /* 0x000ea20008000a00 */
[----:B------:R-:W-:Y:S02]  /*f100*/  FSETP.GT.AND P3, PT, |R133|, 8.50705917302346158658e+37, PT ;  /* 0x7e8000008500780b */ /* 0x000fe40003f64200 */
[----:B------:R-:W-:-:S04]  /*f110*/  IADD3 R2, PT, PT, R74, -0x3f3504f3, RZ ;  /* 0xc0cafb0d4a027810 */ /* 0x000fc80007ffe0ff */
[----:B------:R-:W-:-:S04]  /*f120*/  LOP3.LUT R3, R2, 0xff800000, RZ, 0xc0, !PT ;  /* 0xff80000002037812 */ /* 0x000fc800078ec0ff */
[----:B------:R-:W-:Y:S01]  /*f130*/  IADD3 R2, PT, PT, R74, -R3, RZ ;  /* 0x800000034a027210 */ /* 0x000fe20007ffe0ff */
[----:B-1----:R-:W-:-:S04]  /*f140*/  UISETP.GE.AND UP0, UPT, UR6, 0x1, UPT ;  /* 0x000000010600788c */ /* 0x002fc8000bf06270 */
[----:B------:R-:W-:-:S04]  /*f150*/  FADD R68, R2, -1 ;  /* 0xbf80000002447421 */ /* 0x000fc80000000000 */
[----:B------:R-:W-:-:S04]  /*f160*/  FFMA.FTZ R5, R68, R5, -0.16845393180847167969 ;  /* 0xbe2c7f3044057423 */ /* 0x000fc80000010005 */
[----:B------:R-:W-:-:S04]  /*f170*/  FFMA.FTZ R5, R68, R5, 0.1716887056827545166 ;  /* 0x3e2fcf2a44057423 */ /* 0x000fc80000010005 */
[----:B------:R-:W-:-:S04]  /*f180*/  FFMA.FTZ R5, R68, R5, -0.17900948226451873779 ;  /* 0xbe374e4344057423 */ /* 0x000fc80000010005 */
[----:B------:R-:W-:-:S04]  /*f190*/  FFMA.FTZ R5, R68, R5, 0.20512372255325317383 ;  /* 0x3e520bf444057423 */ /* 0x000fc80000010005 */
[----:B------:R-:W-:Y:S01]  /*f1a0*/  FFMA.FTZ R5, R68, R5, -0.24046532809734344482 ;  /* 0xbe763c8b44057423 */ /* 0x000fe20000010005 */
[----:B--2---:R-:W-:Y:S06]  /*f1b0*/  BRA.U !UP0, `(.L_x_18) ;  /* 0x0000000108107547 */ /* 0x004fec000b800000 */
[----:B------:R-:W-:-:S06]  /*f1c0*/  USHF.L.U32 UR7, UR7, 0x1f, URZ ;  /* 0x0000001f07077899 */ /* 0x000fcc00080006ff */
[----:B------:R-:W-:-:S04]  /*f1d0*/  MOV R2, UR7 ;  /* 0x0000000700027c02 */ /* 0x000fc80008000f00 */
[----:B------:R-:W1:Y:S02]  /*f1e0*/  SYNCS.PHASECHK.TRANS64.TRYWAIT P4, [UR11], R2 ;  /* 0x00000002ff0075a7 */ /* 0x000e64000808110b */
[----:B-1----:R-:W-:Y:S05]  /*f1f0*/  @!P4 BRA `(.L_x_19) ;  /* 0x000000280008c947 */ /* 0x002fea0003800000 */
.L_x_18:
[----:B------:R-:W-:Y:S01]  /*f200*/  BAR.SYNC.DEFER_BLOCKING 0x0 ;  /* 0x0000000000007b1d */ /* 0x000fe20000010000 */
[----:B------:R-:W-:Y:S01]  /*f210*/  FFMA.FTZ R5, R68, R5, 0.28857114911079406738 ;  /* 0x3e93bf9944057423 */ /* 0x000fe20000010005 */
[----:B------:R-:W-:Y:S01]  /*f220*/  @P3 FMUL R133, R133, 0.25 ;  /* 0x3e80000085853820 */ /* 0x000fe20000400000 */
[----:B------:R-:W-:Y:S01]  /*f230*/  ISETP.GE.U32.AND P6, PT, R74, 0x7f800000, PT ;  /* 0x7f8000004a00780c */ /* 0x000fe20003fc6070 */
[----:B------:R-:W-:Y:S01]  /*f240*/  UIMAD UR4, UR15, UR4, URZ ;  /* 0x000000040f0472a4 */ /* 0x000fe2000f8e02ff */
[C---:B------:R-:W-:Y:S01]  /*f250*/  FFMA.FTZ R69, R68.reuse, R5, -0.36067417263984680176 ;  /* 0xbeb8aa4944457423 */ /* 0x040fe20000010005 */
[----:B------:R-:W-:Y:S02]  /*f260*/  @!P2 FMUL R133, R133, 16777216 ;  /* 0x4b8000008585a820 */ /* 0x000fe40000400000 */
[----:B------:R-:W1:Y:S01]  /*f270*/  LDC.64 R72, c[0x0][0x398] ;  /* 0x0000e600ff487b82 */ /* 0x000e620000000a00 */
[----:B------:R-:W2:Y:S01]  /*f280*/  S2R R70, SR_TID.X ;  /* 0x0000000000467919 */ /* 0x000ea20000002100 */
[C---:B------:R-:W-:Y:S01]  /*f290*/  FFMA.FTZ R69, R68.reuse, R69, 0.48089820146560668945 ;  /* 0x3ef6384a44457423 */ /* 0x040fe20000010045 */
[----:B------:R-:W3:Y:S01]  /*f2a0*/  MUFU.RCP R190, R133 ;  /* 0x0000008500be7308 */ /* 0x000ee20000001000 */
[----:B------:R-:W-:Y:S01]  /*f2b0*/  FSEL R2, RZ, -23, P5 ;  /* 0xc1b80000ff027808 */ /* 0x000fe20002800000 */
[----:B0-----:R-:W0:Y:S01]  /*f2c0*/  S2R R194, SR_CTAID.X ;  /* 0x0000000000c27919 */ /* 0x001e220000002500 */
[----:B------:R-:W-:Y:S01]  /*f2d0*/  FFMA.FTZ R69, R68, R69, -0.72134751081466674805 ;  /* 0xbf38aa3b44457423 */ /* 0x000fe20000010045 */
[----:B------:R-:W-:-:S03]  /*f2e0*/  I2FP.F32.S32 R3, R3 ;  /* 0x0000000300037245 */ /* 0x000fc60000201400 */
[C---:B------:R-:W-:Y:S02]  /*f2f0*/  FMUL R69, R68.reuse, R69 ;  /* 0x0000004544457220 */ /* 0x040fe40000400000 */
[----:B------:R-:W-:Y:S02]  /*f300*/  FFMA.FTZ R2, R3, 1.1920928955078125e-07, R2 ;  /* 0x3400000003027823 */ /* 0x000fe40000010002 */
[C---:B------:R-:W-:Y:S01]  /*f310*/  FMUL R69, R68.reuse, R69 ;  /* 0x0000004544457220 */ /* 0x040fe20000400000 */
[----:B------:R-:W4:Y:S02]  /*f320*/  @!P1 SYNCS.CCTL.IV [UR14+0x10000] ;  /* 0x01000000ff0099b1 */ /* 0x000f24000800000e */
[----:B----4-:R-:W-:Y:S01]  /*f330*/  BAR.SYNC.DEFER_BLOCKING 0x0 ;  /* 0x0000000000007b1d */ /* 0x010fe20000010000 */
[----:B------:R-:W-:-:S04]  /*f340*/  FFMA.FTZ R69, R68, 1.4426950216293334961, R69 ;  /* 0x3fb8aa3b44457823 */ /* 0x000fc80000010045 */
[----:B------:R-:W-:Y:S01]  /*f350*/  FADD R69, R2, R69 ;  /* 0x0000004502457221 */ /* 0x000fe20000000000 */
[----:B------:R-:W4:Y:S01]  /*f360*/  LDTM.x64 R4, tmem[UR12] ;  /* 0x0000000c000479ee */ /* 0x000f220008340000 */
[----:B--2---:R-:W-:-:S04]  /*f370*/  LOP3.LUT R196, R70, 0x7f, RZ, 0xc0, !PT ;  /* 0x0000007f46c47812 */ /* 0x004fc800078ec0ff */
[----:B0-----:R-:W-:-:S05]  /*f380*/  LEA R194, R194, R196, 0x7 ;  /* 0x000000c4c2c27211 */ /* 0x001fca00078e38ff */
[----:B------:R-:W-:Y:S01]  /*f390*/  IMAD R70, R194, UR5, RZ ;  /* 0x00000005c2467c24 */ /* 0x000fe2000f8e02ff */
[----:B------:R-:W-:Y:S01]  /*f3a0*/  USHF.L.U32 UR5, UR4, 0x1, URZ ;  /* 0x0000000104057899 */ /* 0x000fe200080006ff */
[----:B------:R-:W0:Y:S01]  /*f3b0*/  @!P1 SYNCS.CCTL.IV [UR14+0x10008] ;  /* 0x01000800ff0099b1 */ /* 0x000e22000800000e */
[----:B------:R-:W-:Y:S02]  /*f3c0*/  NOP ;  /* 0x0000000000007918 */ /* 0x000fe40000000000 */
[C---:B------:R-:W-:Y:S01]  /*f3d0*/  SHF.L.U32 R3, R70.reuse, 0x1, RZ ;  /* 0x0000000146037819 */ /* 0x040fe200000006ff */
[----:B------:R-:W-:-:S04]  /*f3e0*/  IMAD.HI R70, R70, 0x2, RZ ;  /* 0x0000000246467827 */ /* 0x000fc800078e02ff */
[----:B----4-:R-:W-:Y:S01]  /*f3f0*/  @P3 FMUL R4, R4, 0.25 ;  /* 0x3e80000004043820 */ /* 0x010fe20000400000 */
[----:B------:R-:W-:Y:S01]  /*f400*/  @P3 FMUL R5, R5, 0.25 ;  /* 0x3e80000005053820 */ /* 0x000fe20000400000 */
[----:B------:R-:W-:Y:S01]  /*f410*/  @P3 FMUL R6, R6, 0.25 ;  /* 0x3e80000006063820 */ /* 0x000fe20000400000 */
[----:B------:R-:W-:Y:S01]  /*f420*/  @P3 FMUL R7, R7, 0.25 ;  /* 0x3e80000007073820 */ /* 0x000fe20000400000 */
[----:B------:R-:W-:Y:S01]  /*f430*/  @!P2 FMUL R4, R4, 16777216 ;  /* 0x4b8000000404a820 */ /* 0x000fe20000400000 */
[----:B------:R-:W-:Y:S01]  /*f440*/  @!P2 FMUL R5, R5, 16777216 ;  /* 0x4b8000000505a820 */ /* 0x000fe20000400000 */
[----:B------:R-:W-:Y:S01]  /*f450*/  @!P2 FMUL R6, R6, 16777216 ;  /* 0x4b8000000606a820 */ /* 0x000fe20000400000 */
[----:B------:R-:W-:Y:S01]  /*f460*/  @!P2 FMUL R7, R7, 16777216 ;  /* 0x4b8000000707a820 */ /* 0x000fe20000400000 */
[C---:B---3--:R-:W-:Y:S01]  /*f470*/  FMUL R4, R190.reuse, R4 ;  /* 0x00000004be047220 */ /* 0x048fe20000400000 */
[C---:B------:R-:W-:Y:S01]  /*f480*/  FMUL R5, R190.reuse, R5 ;  /* 0x00000005be057220 */ /* 0x040fe20000400000 */
[----:B------:R-:W-:Y:S01]  /*f490*/  @P3 FMUL R15, R15, 0.25 ;  /* 0x3e8000000f0f3820 */ /* 0x000fe20000400000 */
[C---:B------:R-:W-:Y:S01]  /*f4a0*/  FMUL R192, R190.reuse, R6 ;  /* 0x00000006bec07220 */ /* 0x040fe20000400000 */
[----:B------:R-:W-:Y:S01]  /*f4b0*/  FMUL R7, R190, R7 ;  /* 0x00000007be077220 */ /* 0x000fe20000400000 */
[----:B------:R-:W-:Y:S01]  /*f4c0*/  @P3 FMUL R13, R13, 0.25 ;  /* 0x3e8000000d0d3820 */ /* 0x000fe20000400000 */
[----:B------:R-:W-:Y:S01]  /*f4d0*/  F2FP.F16.F32.PACK_AB R4, R5, R4 ;  /* 0x000000040504723e */ /* 0x000fe200000000ff */
[----:B------:R-:W-:Y:S01]  /*f4e0*/  @P3 FMUL R14, R14, 0.25 ;  /* 0x3e8000000e0e3820 */ /* 0x000fe20000400000 */
[----:B------:R-:W2:Y:S01]  /*f4f0*/  LDC R5, c[0x0][0x3e8] ;  /* 0x0000fa00ff057b82 */ /* 0x000ea20000000800 */
[----:B------:R-:W-:Y:S01]  /*f500*/  @P3 FMUL R21, R21, 0.25 ;  /* 0x3e80000015153820 */ /* 0x000fe20000400000 */
[----:B-1----:R-:W-:Y:S01]  /*f510*/  IADD3 R2, P4, P5, R3, UR5, R72 ;  /* 0x0000000503027c10 */ /* 0x002fe2000fd9e048 */
[----:B------:R-:W-:Y:S01]  /*f520*/  @!P2 FMUL R15, R15, 16777216 ;  /* 0x4b8000000f0fa820 */ /* 0x000fe20000400000 */
[----:B------:R-:W-:Y:S01]  /*f530*/  @P6 MOV R3, 0x7f800000 ;  /* 0x7f80000000036802 */ /* 0x000fe20000000f00 */
[----:B------:R-:W-:Y:S01]  /*f540*/  UIMAD.WIDE UR4, UR4, 0x2, URZ ;  /* 0x00000002040478a5 */ /* 0x000fe2000f8e02ff */
[----:B------:R-:W-:Y:S01]  /*f550*/  @P3 FMUL R16, R16, 0.25 ;  /* 0x3e80000010103820 */ /* 0x000fe20000400000 */
[----:B------:R-:W-:Y:S01]  /*f560*/  F2FP.F16.F32.PACK_AB R192, R7, R192 ;  /* 0x000000c007c0723e */ /* 0x000fe200000000ff */
[----:B------:R-:W-:Y:S01]  /*f570*/  @P3 FMUL R17, R17, 0.25 ;  /* 0x3e80000011113820 */ /* 0x000fe20000400000 */
[----:B------:R-:W-:Y:S01]  /*f580*/  @!P2 FMUL R13, R13, 16777216 ;  /* 0x4b8000000d0da820 */ /* 0x000fe20000400000 */
[----:B------:R-:W-:Y:S01]  /*f590*/  @!P2 FMUL R14, R14, 16777216 ;  /* 0x4b8000000e0ea820 */ /* 0x000fe20000400000 */
[----:B------:R-:W-:Y:S01]  /*f5a0*/  @P3 FMUL R9, R9, 0.25 ;  /* 0x3e80000009093820 */ /* 0x000fe20000400000 */
[----:B------:R-:W-:Y:S01]  /*f5b0*/  @P3 FMUL R20, R20, 0.25 ;  /* 0x3e80000014143820 */ /* 0x000fe20000400000 */
[----:B------:R-:W-:Y:S01]  /*f5c0*/  @P3 FMUL R29, R29, 0.25 ;  /* 0x3e8000001d1d3820 */ /* 0x000fe20000400000 */
[----:B------:R-:W-:Y:S01]  /*f5d0*/  @!P2 FMUL R21, R21, 16777216 ;  /* 0x4b8000001515a820 */ /* 0x000fe20000400000 */
[----:B------:R-:W-:Y:S01]  /*f5e0*/  @P3 FMUL R8, R8, 0.25 ;  /* 0x3e80000008083820 */ /* 0x000fe20000400000 */
[----:B------:R-:W-:Y:S01]  /*f5f0*/  @P3 FMUL R27, R27, 0.25 ;  /* 0x3e8000001b1b3820 */ /* 0x000fe20000400000 */
[----:B------:R-:W-:Y:S01]  /*f600*/  FMUL R139, R190, R15 ;  /* 0x0000000fbe8b7220 */ /* 0x000fe20000400000 */
[----:B------:R-:W-:Y:S01]  /*f610*/  @P3 FMUL R19, R19, 0.25 ;  /* 0x3e80000013133820 */ /* 0x000fe20000400000 */
[----:B------:R-:W-:Y:S01]  /*f620*/  @!P2 FMUL R16, R16, 16777216 ;  /* 0x4b8000001010a820 */ /* 0x000fe20000400000 */
[----:B------:R-:W-:Y:S01]  /*f630*/  @P6 FFMA.FTZ R69, R74, R3, +INF ;  /* 0x7f8000004a456423 */ /* 0x000fe20000010003 */
[----:B------:R-:W-:Y:S01]  /*f640*/  @P3 FMUL R10, R10, 0.25 ;  /* 0x3e8000000a0a3820 */ /* 0x000fe20000400000 */
[----:B------:R-:W-:Y:S01]  /*f650*/  @P3 FMUL R11, R11, 0.25 ;  /* 0x3e8000000b0b3820 */ /* 0x000fe20000400000 */
[----:B------:R-:W-:Y:S01]  /*f660*/  @P3 FMUL R12, R12, 0.25 ;  /* 0x3e8000000c0c3820 */ /* 0x000fe20000400000 */
[----:B--2---:R-:W-:-:S02]  /*f670*/  IMAD R7, R5, 0x30, RZ ;  /* 0x0000003005077824 */ /* 0x004fc400078e02ff */
[----:B------:R-:W-:Y:S01]  /*f680*/  @P3 FMUL R18, R18, 0.25 ;  /* 0x3e80000012123820 */ /* 0x000fe20000400000 */
[----:B------:R-:W-:Y:S02]  /*f690*/  IMAD R15, R5, 0x18, RZ ;  /* 0x00000018050f7824 */ /* 0x000fe400078e02ff */
[----:B------:R-:W-:Y:S01]  /*f6a0*/  @P3 FMUL R22, R22, 0.25 ;  /* 0x3e80000016163820 */ /* 0x000fe20000400000 */
        /* <DEDUP_REMOVED lines=43> */
[----:B------:R-:W-:Y:S01]  /*f960*/  @!P2 FMUL R17, R17, 16777216 ;  /* 0x4b8000001111a820 */ /* 0x000fe20000400000 */
[C---:B------:R-:W-:Y:S01]  /*f970*/  FMUL R137, R190.reuse, R13 ;  /* 0x0000000dbe897220 */ /* 0x040fe20000400000 */
[----:B------:R-:W-:Y:S01]  /*f980*/  FMUL R138, R190, R14 ;  /* 0x0000000ebe8a7220 */ /* 0x000fe20000400000 */
[----:B------:R-:W-:Y:S01]  /*f990*/  IMAD R235, R5, 0x60, RZ ;  /* 0x0000006005eb7824 */ /* 0x000fe200078e02ff */
[----:B------:R-:W-:Y:S01]  /*f9a0*/  IADD3.X R3, PT, PT, R70, UR5, R73, P4, P5 ;  /* 0x0000000546037c10 */ /* 0x000fe2000a7ea449 */
[----:B------:R-:W-:Y:S01]  /*f9b0*/  @!P2 FMUL R9, R9, 16777216 ;  /* 0x4b8000000909a820 */ /* 0x000fe20000400000 */
[----:B------:R-:W-:Y:S01]  /*f9c0*/  @!P2 FMUL R20, R20, 16777216 ;  /* 0x4b8000001414a820 */ /* 0x000fe20000400000 */
[----:B------:R-:W-:Y:S01]  /*f9d0*/  @!P2 FMUL R29, R29, 16777216 ;  /* 0x4b8000001d1da820 */ /* 0x000fe20000400000 */
[----:B------:R-:W-:Y:S01]  /*f9e0*/  FMUL R145, R190, R21 ;  /* 0x00000015be917220 */ /* 0x000fe20000400000 */
[----:B------:R-:W-:Y:S01]  /*f9f0*/  IMAD R13, R5, 0x6, RZ ;  /* 0x00000006050d7824 */ /* 0x000fe200078e02ff */
[----:B------:R-:W-:Y:S01]  /*fa00*/  IADD3 R14, P3, PT, R7, R2, RZ ;  /* 0x00000002070e7210 */ /* 0x000fe20007f7e0ff */
[----:B------:R-:W-:Y:S01]  /*fa10*/  @!P2 FMUL R8, R8, 16777216 ;  /* 0x4b8000000808a820 */ /* 0x000fe20000400000 */
[----:B------:R-:W-:Y:S01]  /*fa20*/  @!P2 FMUL R27, R27, 16777216 ;  /* 0x4b8000001b1ba820 */ /* 0x000fe20000400000 */
[----:B------:R-:W-:-:S02]  /*fa30*/  IMAD R21, R5, 0x50, RZ ;  /* 0x0000005005157824 */ /* 0x000fc400078e02ff */
[----:B------:R-:W-:Y:S01]  /*fa40*/  @!P2 FMUL R19, R19, 16777216 ;  /* 0x4b8000001313a820 */ /* 0x000fe20000400000 */
[----:B------:R-:W-:Y:S01]  /*fa50*/  FMUL R140, R190, R16 ;  /* 0x00000010be8c7220 */ /* 0x000fe20000400000 */
[----:B------:R-:W-:Y:S01]  /*fa60*/  @!P2 FMUL R10, R10, 16777216 ;  /* 0x4b8000000a0aa820 */ /* 0x000fe20000400000 */
        /* <DEDUP_REMOVED lines=47> */
[C---:B------:R-:W-:Y:S01]  /*fd60*/  FMUL R141, R190.reuse, R17 ;  /* 0x00000011be8d7220 */ /* 0x040fe20000400000 */
[----:B------:R-:W-:Y:S01]  /*fd70*/  IADD3 R16, P5, PT, R15, R2, RZ ;  /* 0x000000020f107210 */ /* 0x000fe20007fbe0ff */
[C---:B------:R-:W-:Y:S01]  /*fd80*/  FMUL R133, R190.reuse, R9 ;  /* 0x00000009be857220 */ /* 0x040fe20000400000 */
[C---:B------:R-:W-:Y:S01]  /*fd90*/  FMUL R144, R190.reuse, R20 ;  /* 0x00000014be907220 */ /* 0x040fe20000400000 */
[C---:B------:R-:W-:Y:S01]  /*fda0*/  FMUL R153, R190.reuse, R29 ;  /* 0x0000001dbe997220 */ /* 0x040fe20000400000 */
[----:B------:R-:W-:Y:S01]  /*fdb0*/  IMAD R17, R5, 0xc, RZ ;  /* 0x0000000c05117824 */ /* 0x000fe200078e02ff */
[----:B------:R-:W-:Y:S01]  /*fdc0*/  IADD3 R6, P2, PT, R235, R2, RZ ;  /* 0x00000002eb067210 */ /* 0x000fe20007f5e0ff */
[C---:B------:R-:W-:Y:S01]  /*fdd0*/  FMUL R132, R190.reuse, R8 ;  /* 0x00000008be847220 */ /* 0x040fe20000400000 */
[----:B------:R-:W-:Y:S01]  /*fde0*/  LEA.HI.X.SX32 R15, R15, R3, 0x1, P3 ;  /* 0x000000030f0f7211 */ /* 0x000fe200018f0eff */
[C---:B------:R-:W-:Y:S01]  /*fdf0*/  FMUL R151, R190.reuse, R27 ;  /* 0x0000001bbe977220 */ /* 0x040fe20000400000 */
[C---:B------:R-:W-:Y:S01]  /*fe00*/  LEA R9, R5.reuse, R5, 0x1 ;  /* 0x0000000505097211 */ /* 0x040fe200078e08ff */
[----:B------:R-:W-:Y:S01]  /*fe10*/  IMAD R29, R5, 0x28, RZ ;  /* 0x00000028051d7824 */ /* 0x000fe200078e02ff */
[-C--:B------:R-:W-:Y:S01]  /*fe20*/  IADD3 R20, P3, PT, R13, R2.reuse, RZ ;  /* 0x000000020d147210 */ /* 0x080fe20007f7e0ff */
[----:B------:R-:W-:Y:S01]  /*fe30*/  FMUL R143, R190, R19 ;  /* 0x00000013be8f7220 */ /* 0x000fe20000400000 */
[----:B------:R-:W-:Y:S01]  /*fe40*/  IMAD R27, R5, 0xa, RZ ;  /* 0x0000000a051b7824 */ /* 0x000fe200078e02ff */
[----:B------:R-:W-:Y:S01]  /*fe50*/  IADD3 R8, P4, PT, R21, R2, RZ ;  /* 0x0000000215087210 */ /* 0x000fe20007f9e0ff */
[C---:B------:R-:W-:Y:S01]  /*fe60*/  IMAD R243, R5.reuse, 0x70, RZ ;  /* 0x0000007005f37824 */ /* 0x040fe200078e02ff */
[----:B------:R-:W-:Y:S01]  /*fe70*/  FSETP.NEU.AND P6, PT, R74, RZ, PT ;  /* 0x000000ff4a00720b */ /* 0x000fe20003fcd000 */
[----:B------:R-:W-:-:S02]  /*fe80*/  IMAD R19, R5, 0x48, RZ ;  /* 0x0000004805137824 */ /* 0x000fc400078e02ff */
[C---:B------:R-:W-:Y:S01]  /*fe90*/  FMUL R142, R190.reuse, R18 ;  /* 0x00000012be8e7220 */ /* 0x040fe20000400000 */
[----:B------:R-:W-:Y:S01]  /*fea0*/  LEA.HI.X.SX32 R7, R7, R3, 0x1, P2 ;  /* 0x0000000307077211 */ /* 0x000fe200010f0eff */
[C---:B------:R-:W-:Y:S01]  /*feb0*/  FMUL R149, R190.reuse, R25 ;  /* 0x00000019be957220 */ /* 0x040fe20000400000 */
[----:B------:R-:W-:Y:S01]  /*fec0*/  IADD3 R18, P2, PT, R17, R2, RZ ;  /* 0x0000000211127210 */ /* 0x000fe20007f5e0ff */
[C---:B------:R-:W-:Y:S01]  /*fed0*/  FMUL R135, R190.reuse, R11 ;  /* 0x0000000bbe877220 */ /* 0x040fe20000400000 */
[----:B------:R-:W-:Y:S01]  /*fee0*/  LEA.HI.X.SX32 R21, R9, R3, 0x1, P3 ;  /* 0x0000000309157211 */ /* 0x000fe200018f0eff */
[C---:B------:R-:W-:Y:S01]  /*fef0*/  FMUL R152, R190.reuse, R28 ;  /* 0x0000001cbe987220 */ /* 0x040fe20000400000 */
[C---:B------:R-:W-:Y:S01]  /*ff00*/  FMUL R157, R190.reuse, R33 ;  /* 0x00000021be9d7220 */ /* 0x040fe20000400000 */
[C---:B------:R-:W-:Y:S01]  /*ff10*/  FMUL R161, R190.reuse, R37 ;  /* 0x00000025bea17220 */ /* 0x040fe20000400000 */
[----:B------:R-:W-:Y:S01]  /*ff20*/  IMAD R25, R5, 0x14, RZ ;  /* 0x0000001405197824 */ /* 0x000fe200078e02ff */
[----:B------:R-:W-:Y:S01]  /*ff30*/  LEA.HI.X.SX32 R9, R29, R3, 0x1, P4 ;  /* 0x000000031d097211 */ /* 0x000fe200020f0eff */
[C---:B------:R-:W-:Y:S01]  /*ff40*/  FMUL R134, R190.reuse, R10 ;  /* 0x0000000abe867220 */ /* 0x040fe20000400000 */
[C---:B------:R-:W-:Y:S01]  /*ff50*/  FMUL R136, R190.reuse, R12 ;  /* 0x0000000cbe887220 */ /* 0x040fe20000400000 */
[C---:B------:R-:W-:Y:S01]  /*ff60*/  FMUL R159, R190.reuse, R35 ;  /* 0x00000023be9f7220 */ /* 0x040fe20000400000 */
[----:B------:R-:W-:Y:S01]  /*ff70*/  FSEL R69, R69, -INF , P6 ;  /* 0xff80000045457808 */ /* 0x000fe20003000000 */
[C---:B------:R-:W-:Y:S01]  /*ff80*/  IMAD R37, R5.reuse, 0x38, RZ ;  /* 0x0000003805257824 */ /* 0x040fe200078e02ff */
[C---:B------:R-:W-:Y:S01]  /*ff90*/  LEA R11, R5.reuse, R5, 0x2 ;  /* 0x00000005050b7211 */ /* 0x040fe200078e10ff */
[----:B------:R-:W-:Y:S01]  /*ffa0*/  IMAD R33, R5, 0x1c, RZ ;  /* 0x0000001c05217824 */ /* 0x000fe200078e02ff */
[-C--:B------:R-:W-:Y:S01]  /*ffb0*/  IADD3 R28, P4, PT, R27, R2.reuse, RZ ;  /* 0x000000021b1c7210 */ /* 0x080fe20007f9e0ff */
[----:B------:R-:W-:Y:S01]  /*ffc0*/  IMAD R35, R5, 0xe, RZ ;  /* 0x0000000e05237824 */ /* 0x000fe200078e02ff */
[----:B------:R-:W-:Y:S01]  /*ffd0*/  IADD3 R10, P1, PT, R243, R2, RZ ;  /* 0x00000002f30a7210 */ /* 0x000fe20007f3e0ff */
[C---:B------:R-:W-:Y:S01]  /*ffe0*/  FMUL R148, R190.reuse, R24 ;  /* 0x00000018be947220 */ /* 0x040fe20000400000 */
[----:B------:R-:W-:Y:S01]  /*fff0*/  IADD3 R12, P6, PT, R19, R2, RZ ;  /* 0x00000002130c7210 */ /* 0x000fe20007fde0ff */
[C---:B------:R-:W-:Y:S01]  /*10000*/  FMUL R150, R190.reuse, R26 ;  /* 0x0000001abe967220 */ /* 0x040fe20000400000 */
[----:B------:R-:W-:Y:S01]  /*10010*/  LEA.HI.X.SX32 R19, R13, R3, 0x1, P2 ;  /* 0x000000030d137211 */ /* 0x000fe200010f0eff */
[C---:B------:R-:W-:Y:S01]  /*10020*/  FMUL R158, R190.reuse, R34 ;  /* 0x00000022be9e7220 */ /* 0x040fe20000400000 */
[-C--:B------:R-:W-:Y:S01]  /*10030*/  IADD3 R24, P2, PT, R29, R2.reuse, RZ ;  /* 0x000000021d187210 */ /* 0x080fe20007f5e0ff */
[C---:B------:R-:W-:Y:S01]  /*10040*/  FMUL R167, R190.reuse, R43 ;  /* 0x0000002bbea77220 */ /* 0x040fe20000400000 */
[----:B------:R-:W-:Y:S01]  /*10050*/  IADD3 R26, P3, PT, R25, R2, RZ ;  /* 0x00000002191a7210 */ /* 0x000fe20007f7e0ff */
[C---:B------:R-:W-:Y:S01]  /*10060*/  FMUL R147, R190.reuse, R23 ;  /* 0x00000017be937220 */ /* 0x040fe20000400000 */
[----:B------:R-:W-:Y:S01]  /*10070*/  LEA.HI.X.SX32 R29, R11, R3, 0x1, P4 ;  /* 0x000000030b1d7211 */ /* 0x000fe200020f0eff */
[C---:B------:R-:W-:Y:S01]  /*10080*/  FMUL R160, R190.reuse, R36 ;  /* 0x00000024bea07220 */ /* 0x040fe20000400000 */
[C---:B------:R-:W-:Y:S01]  /*10090*/  FMUL R165, R190.reuse, R41 ;  /* 0x00000029bea57220 */ /* 0x040fe20000400000 */
[----:B------:R-:W-:Y:S01]  /*100a0*/  IMAD R43, R5, 0x24, RZ ;  /* 0x00000024052b7824 */ /* 0x000fe200078e02ff */
[----:B------:R-:W-:Y:S01]  /*100b0*/  IADD3 R34, P4, PT, R33, R2, RZ ;  /* 0x0000000221227210 */ /* 0x000fe20007f9e0ff */
[----:B------:R-:W-:Y:S01]  /*100c0*/  IMAD R41, R5, 0x12, RZ ;  /* 0x0000001205297824 */ /* 0x000fe200078e02ff */
[----:B------:R-:W-:Y:S01]  /*100d0*/  LEA.HI.X.SX32 R11, R37, R3, 0x1, P1 ;  /* 0x00000003250b7211 */ /* 0x000fe200008f0eff */
[C---:B------:R-:W-:Y:S01]  /*100e0*/  FMUL R156, R190.reuse, R32 ;  /* 0x00000020be9c7220 */ /* 0x040fe20000400000 */
[----:B------:R-:W-:Y:S01]  /*100f0*/  LEA R23, R5, -R5, 0x3 ;  /* 0x8000000505177211 */ /* 0x000fe200078e18ff */
[C---:B------:R-:W-:Y:S01]  /*10100*/  FMUL R164, R190.reuse, R40 ;  /* 0x00000028bea47220 */ /* 0x040fe20000400000 */
[-C--:B------:R-:W-:Y:S01]  /*10110*/  IADD3 R36, P1, PT, R35, R2.reuse, RZ ;  /* 0x0000000223247210 */ /* 0x080fe20007f3e0ff */
[C---:B------:R-:W-:Y:S01]  /*10120*/  FMUL R173, R190.reuse, R49 ;  /* 0x00000031bead7220 */ /* 0x040fe20000400000 */
[----:B------:R-:W-:Y:S01]  /*10130*/  LEA.HI.X.SX32 R27, R27, R3, 0x1, P3 ;  /* 0x000000031b1b7211 */ /* 0x000fe200018f0eff */
[C---:B------:R-:W-:Y:S01]  /*10140*/  FMUL R155, R190.reuse, R31 ;  /* 0x0000001fbe9b7220 */ /* 0x040fe20000400000 */
[----:B------:R-:W-:Y:S01]  /*10150*/  IADD3 R32, P3, PT, R37, R2, RZ ;  /* 0x0000000225207210 */ /* 0x000fe20007f7e0ff */
[C---:B------:R-:W-:Y:S01]  /*10160*/  FMUL R166, R190.reuse, R42 ;  /* 0x0000002abea67220 */ /* 0x040fe20000400000 */
[----:B------:R-:W-:Y:S01]  /*10170*/  LEA.HI.X.SX32 R35, R35, R3, 0x1, P4 ;  /* 0x0000000323237211 */ /* 0x000fe200020f0eff */
[C---:B------:R-:W-:Y:S01]  /*10180*/  FMUL R171, R190.reuse, R47 ;  /* 0x0000002fbeab7220 */ /* 0x040fe20000400000 */
[----:B------:R-:W-:Y:S01]  /*10190*/  IMAD R49, R5, 0x2c, RZ ;  /* 0x0000002c05317824 */ /* 0x000fe200078e02ff */
[----:B------:R-:W-:Y:S01]  /*101a0*/  IADD3 R40, P4, PT, R43, R2, RZ ;  /* 0x000000022b287210 */ /* 0x000fe20007f9e0ff */
[----:B------:R-:W-:Y:S01]  /*101b0*/  IMAD R231, R5, 0x58, RZ ;  /* 0x0000005805e77824 */ /* 0x000fe200078e02ff */
[----:B------:R-:W-:Y:S01]  /*101c0*/  LEA.HI.X.SX32 R37, R23, R3, 0x1, P1 ;  /* 0x0000000317257211 */ /* 0x000fe200008f0eff */
[C---:B------:R-:W-:Y:S01]  /*101d0*/  IMAD R47, R5.reuse, 0x16, RZ ;  /* 0x00000016052f7824 */ /* 0x040fe200078e02ff */
[----:B------:R-:W-:Y:S01]  /*101e0*/  LEA R31, R5, R5, 0x3 ;  /* 0x00000005051f7211 */ /* 0x000fe200078e18ff */
[C---:B------:R-:W-:Y:S01]  /*101f0*/  FMUL R146, R190.reuse, R22 ;  /* 0x00000016be927220 */ /* 0x040fe20000400000 */
[----:B------:R-:W-:Y:S01]  /*10200*/  IADD3 R42, P1, PT, R41, R2, RZ ;  /* 0x00000002292a7210 */ /* 0x000fe20007f3e0ff */
[C---:B------:R-:W-:Y:S01]  /*10210*/  FMUL R163, R190.reuse, R39 ;  /* 0x00000027bea37220 */ /* 0x040fe20000400000 */
[C---:B------:R-:W-:Y:S01]  /*10220*/  FMUL R170, R190.reuse, R46 ;  /* 0x0000002ebeaa7220 */ /* 0x040fe20000400000 */
[C---:B------:R-:W-:Y:S01]  /*10230*/  FMUL R179, R190.reuse, R55 ;  /* 0x00000037beb37220 */ /* 0x040fe20000400000 */
[-C--:B------:R-:W-:Y:S01]  /*10240*/  LEA.HI.X.SX32 R17, R17, R3.reuse, 0x1, P5 ;  /* 0x0000000311117211 */ /* 0x080fe200028f0eff */
[C---:B------:R-:W-:Y:S01]  /*10250*/  FMUL R172, R190.reuse, R48 ;  /* 0x00000030beac7220 */ /* 0x040fe20000400000 */
[----:B------:R-:W-:Y:S01]  /*10260*/  LEA.HI.X.SX32 R13, R43, R3, 0x1, P6 ;  /* 0x000000032b0d7211 */ /* 0x000fe200030f0eff */
[C---:B------:R-:W-:Y:S01]  /*10270*/  FMUL R177, R190.reuse, R53 ;  /* 0x00000035beb17220 */ /* 0x040fe20000400000 */
[-C--:B------:R-:W-:Y:S01]  /*10280*/  LEA.HI.X.SX32 R41, R41, R3.reuse, 0x1, P4 ;  /* 0x0000000329297211 */ /* 0x080fe200020f0eff */
[----:B------:R-:W-:Y:S01]  /*10290*/  IMAD R39, R5, 0xb, RZ ;  /* 0x0000000b05277824 */ /* 0x000fe200078e02ff */
[-C--:B------:R-:W-:Y:S01]  /*102a0*/  IADD3 R22, P5, PT, R231, R2.reuse, RZ ;  /* 0x00000002e7167210 */ /* 0x080fe20007fbe0ff */
[----:B------:R-:W-:Y:S01]  /*102b0*/  IMAD R55, R5, 0x34, RZ ;  /* 0x0000003405377824 */ /* 0x000fe200078e02ff */
[-C--:B------:R-:W-:Y:S01]  /*102c0*/  IADD3 R46, P4, PT, R49, R2.reuse, RZ ;  /* 0x00000002312e7210 */ /* 0x080fe20007f9e0ff */
[----:B------:R-:W-:Y:S01]  /*102d0*/  IMAD R239, R5, 0x68, RZ ;  /* 0x0000006805ef7824 */ /* 0x000fe200078e02ff */
[----:B------:R-:W-:Y:S01]  /*102e0*/  LEA.HI.X.SX32 R43, R31, R3, 0x1, P1 ;  /* 0x000000031f2b7211 */ /* 0x000fe200008f0eff */
[----:B------:R-:W-:Y:S01]  /*102f0*/  IMAD R53, R5, 0x1a, RZ ;  /* 0x0000001a05357824 */ /* 0x000fe200078e02ff */
[----:B------:R-:W-:Y:S01]  /*10300*/  IADD3 R48, P1, PT, R47, R2, RZ ;  /* 0x000000022f307210 */ /* 0x000fe20007f3e0ff */
[C---:B------:R-:W-:Y:S01]  /*10310*/  FMUL R154, R190.reuse, R30 ;  /* 0x0000001ebe9a7220 */ /* 0x040fe20000400000 */
[C---:B------:R-:W-:Y:S01]  /*10320*/  FMUL R169, R190.reuse, R45 ;  /* 0x0000002dbea97220 */ /* 0x040fe20000400000 */
[C---:B------:R-:W-:Y:S01]  /*10330*/  FMUL R176, R190.reuse, R52 ;  /* 0x00000034beb07220 */ /* 0x040fe20000400000 */
[C---:B------:R-:W-:Y:S01]  /*10340*/  FMUL R185, R190.reuse, R61 ;  /* 0x0000003dbeb97220 */ /* 0x040fe20000400000 */
[-C--:B------:R-:W-:Y:S01]  /*10350*/  LEA.HI.X.SX32 R25, R25, R3.reuse, 0x1, P2 ;  /* 0x0000000319197211 */ /* 0x080fe200010f0eff */
[C---:B------:R-:W-:Y:S01]  /*10360*/  FMUL R178, R190.reuse, R54 ;  /* 0x00000036beb27220 */ /* 0x040fe20000400000 */
[----:B------:R-:W-:Y:S01]  /*10370*/  LEA.HI.X.SX32 R23, R49, R3, 0x1, P5 ;  /* 0x0000000331177211 */ /* 0x000fe200028f0eff */
[----:B------:R-:W-:Y:S01]  /*10380*/  FMUL R183, R190, R59 ;  /* 0x0000003bbeb77220 */ /* 0x000fe20000400000 */
        /* <DEDUP_REMOVED lines=9> */
[----:B------:R-:W-:-:S02]  /*10420*/  IMAD R215, R5, 0x44, RZ ;  /* 0x0000004405d77824 */ /* 0x000fc400078e02ff */
[C---:B------:R-:W-:Y:S01]  /*10430*/  FMUL R162, R190.reuse, R38 ;  /* 0x00000026bea27220 */ /* 0x040fe20000400000 */
[----:B------:R-:W-:Y:S02]  /*10440*/  IMAD R221, R5, 0x4c, RZ ;  /* 0x0000004c05dd7824 */ /* 0x000fe400078e02ff */
[C---:B------:R-:W-:Y:S01]  /*10450*/  FMUL R182, R190.reuse, R58 ;  /* 0x0000003abeb67220 */ /* 0x040fe20000400000 */
[C---:B------:R-:W-:Y:S01]  /*10460*/  FMUL R191, R190.reuse, R65 ;  /* 0x00000041bebf7220 */ /* 0x040fe20000400000 */
[----:B------:R-:W-:Y:S01]  /*10470*/  LEA.HI.X.SX32 R33, R33, R3, 0x1, P3 ;  /* 0x0000000321217211 */ /* 0x000fe200018f0eff */
[C---:B------:R-:W-:Y:S01]  /*10480*/  FMUL R175, R190.reuse, R51 ;  /* 0x00000033beaf7220 */ /* 0x040fe20000400000 */
[-C--:B------:R-:W-:Y:S01]  /*10490*/  LEA.HI.X.SX32 R31, R55, R3.reuse, 0x1, P2 ;  /* 0x00000003371f7211 */ /* 0x080fe200010f0eff */
[C---:B------:R-:W-:Y:S01]  /*104a0*/  FMUL R184, R190.reuse, R60 ;  /* 0x0000003cbeb87220 */ /* 0x040fe20000400000 */
[-C--:B------:R-:W-:Y:S01]  /*104b0*/  LEA.HI.X.SX32 R53, R53, R3.reuse, 0x1, P4 ;  /* 0x0000000335357211 */ /* 0x080fe200020f0eff */
[----:B------:R-:W-:Y:S01]  /*104c0*/  FFMA R0, R69, 0.69314718246459960938, R0 ;  /* 0x3f31721845007823 */ /* 0x000fe20000000000 */
[----:B------:R-:W-:Y:S01]  /*104d0*/  IMAD R65, R5, 0x22, RZ ;  /* 0x0000002205417824 */ /* 0x000fe200078e02ff */
[----:B------:R-:W-:Y:S01]  /*104e0*/  IADD3 R38, P3, PT, R247, R2, RZ ;  /* 0x00000002f7267210 */ /* 0x000fe20007f7e0ff */
[C---:B------:R-:W-:Y:S01]  /*104f0*/  FMUL R168, R190.reuse, R44 ;  /* 0x0000002cbea87220 */ /* 0x040fe20000400000 */
[----:B------:R-:W-:Y:S01]  /*10500*/  IADD3 R58, P4, PT, R61, R2, RZ ;  /* 0x000000023d3a7210 */ /* 0x000fe20007f9e0ff */
[----:B------:R-:W-:Y:S01]  /*10510*/  FMUL R174, R190, R50 ;  /* 0x00000032beae7220 */ /* 0x000fe20000400000 */
[----:B------:R-:W-:Y:S01]  /*10520*/  LEA.HI.X.SX32 R55, R45, R3, 0x1, P1 ;  /* 0x000000032d377211 */ /* 0x000fe200008f0eff */
[C---:B------:R-:W-:Y:S01]  /*10530*/  IMAD R69, R5.reuse, 0x26, RZ ;  /* 0x0000002605457824 */ /* 0x040fe200078e02ff */
[C---:B------:R-:W-:Y:S01]  /*10540*/  LEA R51, R5.reuse, -R5, 0x4 ;  /* 0x8000000505337211 */ /* 0x040fe200078e20ff */
[----:B------:R-:W-:Y:S01]  /*10550*/  IMAD R227, R5, 0x54, RZ ;  /* 0x0000005405e37824 */ /* 0x000fe200078e02ff */
[-C--:B------:R-:W-:Y:S01]  /*10560*/  IADD3 R60, P1, PT, R59, R2.reuse, RZ ;  /* 0x000000023b3c7210 */ /* 0x080fe20007f3e0ff */
[----:B------:R-:W-:Y:S01]  /*10570*/  IMAD R73, R5, 0x2a, RZ ;  /* 0x0000002a05497824 */ /* 0x000fe200078e02ff */
[-C--:B------:R-:W-:Y:S01]  /*10580*/  IADD3 R44, P6, PT, R215, R2.reuse, RZ ;  /* 0x00000002d72c7210 */ /* 0x080fe20007fde0ff */
[----:B------:R-:W-:Y:S01]  /*10590*/  IMAD R233, R5, 0x5c, RZ ;  /* 0x0000005c05e97824 */ /* 0x000fe200078e02ff */
[----:B------:R-:W-:Y:S01]  /*105a0*/  IADD3 R50, P5, PT, R221, R2, RZ ;  /* 0x00000002dd327210 */ /* 0x000fe20007fbe0ff */
[----:B------:R-:W-:-:S02]  /*105b0*/  IMAD R237, R5, 0x64, RZ ;  /* 0x0000006405ed7824 */ /* 0x000fc400078e02ff */
[C---:B------:R-:W-:Y:S01]  /*105c0*/  FMUL R180, R190.reuse, R56 ;  /* 0x00000038beb47220 */ /* 0x040fe20000400000 */
[C---:B------:R-:W-:Y:S01]  /*105d0*/  FMUL R181, R190.reuse, R57 ;  /* 0x00000039beb57220 */ /* 0x040fe20000400000 */
[C---:B------:R-:W-:Y:S01]  /*105e0*/  FMUL R186, R190.reuse, R62 ;  /* 0x0000003ebeba7220 */ /* 0x040fe20000400000 */
[C---:B------:R-:W-:Y:S01]  /*105f0*/  FMUL R187, R190.reuse, R63 ;  /* 0x0000003fbebb7220 */ /* 0x040fe20000400000 */
[C---:B------:R-:W-:Y:S01]  /*10600*/  FMUL R188, R190.reuse, R64 ;  /* 0x00000040bebc7220 */ /* 0x040fe20000400000 */
[C---:B------:R-:W-:Y:S01]  /*10610*/  FMUL R189, R190.reuse, R66 ;  /* 0x00000042bebd7220 */ /* 0x040fe20000400000 */
[----:B------:R-:W-:Y:S01]  /*10620*/  LEA.HI.X.SX32 R39, R61, R3, 0x1, P3 ;  /* 0x000000033d277211 */ /* 0x000fe200018f0eff */
[----:B------:R-:W-:Y:S01]  /*10630*/  FMUL R190, R190, R67 ;  /* 0x00000043bebe7220 */ /* 0x000fe20000400000 */
[----:B------:R-:W-:Y:S01]  /*10640*/  LEA.HI.X.SX32 R59, R59, R3, 0x1, P4 ;  /* 0x000000033b3b7211 */ /* 0x000fe200020f0eff */
[C---:B------:R-:W-:Y:S01]  /*10650*/  IMAD R63, R5.reuse, 0x13, RZ ;  /* 0x00000013053f7824 */ /* 0x040fe200078e02ff */
[C---:B------:R-:W-:Y:S01]  /*10660*/  LEA R57, R5.reuse, R5, 0x4 ;  /* 0x0000000505397211 */ /* 0x040fe200078e20ff */
        /* <DEDUP_REMOVED lines=55> */
[----:B------:R-:W-:Y:S01]  /*109e0*/  LEA.HI.X.SX32 R79, R211, R3, 0x1, P5 ;  /* 0x00000003d34f7211 */ /* 0x000fe200028f0eff */
[C---:B------:R-:W-:Y:S01]  /*109f0*/  IMAD R99, R5.reuse, 0x2b, RZ ;  /* 0x0000002b05637824 */ /* 0x040fe200078e02ff */
[CC--:B------:R-:W-:Y:S01]  /*10a00*/  LEA R93, R5.reuse, -R5.reuse, 0x5 ;  /* 0x80000005055d7211 */ /* 0x0c0fe200078e28ff */
[C---:B------:R-:W-:Y:S01]  /*10a10*/  IMAD R101, R5.reuse, 0x2d, RZ ;  /* 0x0000002d05657824 */ /* 0x040fe200078e02ff */
[C---:B------:R-:W-:Y:S01]  /*10a20*/  LEA R83, R5.reuse, R5, 0x5 ;  /* 0x0000000505537211 */ /* 0x040fe200078e28ff */
        /* <DEDUP_REMOVED lines=22> */
[----:B------:R-:W-:Y:S01]  /*10b90*/  IMAD R115, R5, 0x3b, RZ ;  /* 0x0000003b05737824 */ /* 0x000fe200078e02ff */
[----:B------:R-:W-:Y:S01]  /*10ba0*/  LEA.HI.X.SX32 R97, R97, R3, 0x1, P5 ;  /* 0x0000000361617211 */ /* 0x000fe200028f0eff */
[----:B------:R-:W-:Y:S01]  /*10bb0*/  IMAD R117, R5, 0x3d, RZ ;  /* 0x0000003d05757824 */ /* 0x000fe200078e02ff */
[-C--:B------:R-:W-:Y:S01]  /*10bc0*/  IADD3 R98, P6, PT, R229, R2.reuse, RZ ;  /* 0x00000002e5627210 */ /* 0x080fe20007fde0ff */
[----:B------:R1:W-:Y:S01]  /*10bd0*/  STG.E.U16 desc[UR28][R2.64], R4 ;  /* 0x0000000402007986 */ /* 0x0003e2000c10151c */
[-C--:B------:R-:W-:Y:S01]  /*10be0*/  IADD3 R100, P2, PT, R207, R2.reuse, RZ ;  /* 0x00000002cf647210 */ /* 0x080fe20007f5e0ff */
[----:B------:R-:W2:Y:S01]  /*10bf0*/  LDCU UR4, c[0x0][0x3ec] ;  /* 0x00007d80ff0477ac */ /* 0x000ea20008000800 */
[----:B------:R-:W-:-:S02]  /*10c00*/  IADD3 R102, P3, PT, R205, R2, RZ ;  /* 0x00000002cd667210 */ /* 0x000fc40007f7e0ff */
[-C--:B------:R-:W-:Y:S02]  /*10c10*/  IADD3 R104, P1, PT, R203, R2.reuse, RZ ;  /* 0x00000002cb687210 */ /* 0x080fe40007f3e0ff */
[-C--:B------:R-:W-:Y:S02]  /*10c20*/  IADD3 R108, P5, PT, R199, R2.reuse, RZ ;  /* 0x00000002c76c7210 */ /* 0x080fe40007fbe0ff */
[----:B------:R-:W-:Y:S02]  /*10c30*/  SHF.L.U32 R119, R5, 0x1, RZ ;  /* 0x0000000105777819 */ /* 0x000fe400000006ff */
[-C--:B------:R-:W-:Y:S02]  /*10c40*/  LEA.HI.X.SX32 R95, R95, R3.reuse, 0x1, P4 ;  /* 0x000000035f5f7211 */ /* 0x080fe400020f0eff */
[----:B------:R-:W-:Y:S02]  /*10c50*/  IADD3 R106, P4, PT, R201, R2, RZ ;  /* 0x00000002c96a7210 */ /* 0x000fe40007f9e0ff */
[----:B------:R-:W-:-:S02]  /*10c60*/  LEA.HI.X.SX32 R99, R99, R3, 0x1, P6 ;  /* 0x0000000363637211 */ /* 0x000fc400030f0eff */
[-C--:B------:R-:W-:Y:S02]  /*10c70*/  LEA.HI.X.SX32 R101, R101, R3.reuse, 0x1, P2 ;  /* 0x0000000365657211 */ /* 0x080fe400010f0eff */
[-C--:B------:R-:W-:Y:S01]  /*10c80*/  LEA.HI.X.SX32 R103, R103, R3.reuse, 0x1, P3 ;  /* 0x0000000367677211 */ /* 0x080fe200018f0eff */
[----:B--2---:R-:W-:Y:S01]  /*10c90*/  UIMAD UR4, UR15, UR4, URZ ;  /* 0x000000040f0472a4 */ /* 0x004fe2000f8e02ff */
[-C--:B------:R-:W-:Y:S02]  /*10ca0*/  LEA.HI.X.SX32 R105, R105, R3.reuse, 0x1, P1 ;  /* 0x0000000369697211 */ /* 0x080fe400008f0eff */
[----:B------:R-:W-:Y:S01]  /*10cb0*/  LEA.HI.X.SX32 R109, R109, R3, 0x1, P5 ;  /* 0x000000036d6d7211 */ /* 0x000fe200028f0eff */
[----:B------:R-:W-:Y:S01]  /*10cc0*/  USHF.L.U32 UR6, UR4, 0x2, URZ ;  /* 0x0000000204067899 */ /* 0x000fe200080006ff */
[-C--:B------:R-:W-:Y:S01]  /*10cd0*/  IADD3 R110, P6, PT, R197, R2.reuse, RZ ;  /* 0x00000002c56e7210 */ /* 0x080fe20007fde0ff */
[----:B------:R-:W-:Y:S01]  /*10ce0*/  UIMAD.WIDE UR4, UR4, 0x4, URZ ;  /* 0x00000004040478a5 */ /* 0x000fe2000f8e02ff */
[----:B------:R-:W-:-:S02]  /*10cf0*/  IADD3 R112, P2, PT, R195, R2, RZ ;  /* 0x00000002c3707210 */ /* 0x000fc40007f5e0ff */
[-C--:B------:R-:W-:Y:S02]  /*10d00*/  IADD3 R114, P3, PT, R193, R2.reuse, RZ ;  /* 0x00000002c1727210 */ /* 0x080fe40007f7e0ff */
[-C--:B------:R-:W-:Y:S02]  /*10d10*/  IADD3 R116, P1, PT, R123, R2.reuse, RZ ;  /* 0x000000027b747210 */ /* 0x080fe40007f3e0ff */
[-C--:B------:R-:W-:Y:S02]  /*10d20*/  IADD3 R120, P5, PT, R119, R2.reuse, RZ ;  /* 0x0000000277787210 */ /* 0x080fe40007fbe0ff */
[-C--:B------:R-:W-:Y:S02]  /*10d30*/  LEA.HI.X.SX32 R107, R107, R3.reuse, 0x1, P4 ;  /* 0x000000036b6b7211 */ /* 0x080fe400020f0eff */
[----:B------:R-:W-:Y:S02]  /*10d40*/  IADD3 R118, P4, PT, R121, R2, RZ ;  /* 0x0000000279767210 */ /* 0x000fe40007f9e0ff */
[----:B------:R-:W-:-:S02]  /*10d50*/  LEA.HI.X.SX32 R111, R111, R3, 0x1, P6 ;  /* 0x000000036f6f7211 */ /* 0x000fc400030f0eff */
[-C--:B------:R-:W-:Y:S02]  /*10d60*/  LEA.HI.X.SX32 R113, R113, R3.reuse, 0x1, P2 ;  /* 0x0000000371717211 */ /* 0x080fe400010f0eff */
[-C--:B------:R-:W-:Y:S02]  /*10d70*/  LEA.HI.X.SX32 R115, R115, R3.reuse, 0x1, P3 ;  /* 0x0000000373737211 */ /* 0x080fe400018f0eff */
[-C--:B------:R-:W-:Y:S02]  /*10d80*/  LEA.HI.X.SX32 R117, R117, R3.reuse, 0x1, P1 ;  /* 0x0000000375757211 */ /* 0x080fe400008f0eff */
[C---:B------:R-:W-:Y:S02]  /*10d90*/  LEA.HI.X.SX32 R121, R5.reuse, R3, 0x1, P5 ;  /* 0x0000000305797211 */ /* 0x040fe400028f0eff */
[C---:B------:R-:W-:Y:S02]  /*10da0*/  SHF.L.U32 R125, R5.reuse, 0x2, RZ ;  /* 0x00000002057d7819 */ /* 0x040fe400000006ff */
[----:B------:R-:W-:-:S02]  /*10db0*/  SHF.L.U32 R127, R5, 0x3, RZ ;  /* 0x00000003057f7819 */ /* 0x000fc400000006ff */
[C---:B------:R-:W-:Y:S02]  /*10dc0*/  SHF.L.U32 R129, R5.reuse, 0x4, RZ ;  /* 0x0000000405817819 */ /* 0x040fe400000006ff */
[C---:B------:R-:W-:Y:S02]  /*10dd0*/  SHF.L.U32 R131, R5.reuse, 0x5, RZ ;  /* 0x0000000505837819 */ /* 0x040fe400000006ff */
[CC--:B------:R-:W-:Y:S02]  /*10de0*/  LEA R122, P6, R5.reuse, R2.reuse, 0x2 ;  /* 0x00000002057a7211 */ /* 0x0c0fe400078c10ff */
[CC--:B------:R-:W-:Y:S02]  /*10df0*/  LEA R124, P2, R5.reuse, R2.reuse, 0x3 ;  /* 0x00000002057c7211 */ /* 0x0c0fe400078418ff */
[CC--:B------:R-:W-:Y:S02]  /*10e00*/  LEA R126, P3, R5.reuse, R2.reuse, 0x4 ;  /* 0x00000002057e7211 */ /* 0x0c0fe400078620ff */
[----:B------:R-:W-:-:S02]  /*10e10*/  LEA R128, P1, R5, R2, 0x5 ;  /* 0x0000000205807211 */ /* 0x000fc400078228ff */
[C---:B------:R-:W-:Y:S02]  /*10e20*/  LEA R130, P5, R5.reuse, R2, 0x6 ;  /* 0x0000000205827211 */ /* 0x040fe400078a30ff */
[----:B------:R-:W-:Y:S02]  /*10e30*/  LEA R5, R5, -R5, 0x6 ;  /* 0x8000000505057211 */ /* 0x000fe400078e30ff */
[-C--:B------:R-:W-:Y:S02]  /*10e40*/  LEA.HI.X.SX32 R123, R119, R3.reuse, 0x1, P6 ;  /* 0x00000003777b7211 */ /* 0x080fe400030f0eff */
[----:B-1----:R-:W-:Y:S02]  /*10e50*/  PRMT R2, R4, 0x7632, R2 ;  /* 0x0000763204027816 */ /* 0x002fe40000000002 */
[----:B------:R-:W-:Y:S02]  /*10e60*/  F2FP.F16.F32.PACK_AB R132, R133, R132 ;  /* 0x000000848584723e */ /* 0x000fe400000000ff */
[-C--:B------:R-:W-:Y:S01]  /*10e70*/  LEA.HI.X.SX32 R125, R125, R3.reuse, 0x1, P2 ;  /* 0x000000037d7d7211 */ /* 0x080fe200010f0eff */
[----:B------:R1:W-:Y:S01]  /*10e80*/  STG.E.U16 desc[UR28][R120.64], R2 ;  /* 0x0000000278007986 */ /* 0x0003e2000c10151c */
[----:B------:R-:W-:-:S02]  /*10e90*/  LEA.HI.X.SX32 R127, R127, R3, 0x1, P3 ;  /* 0x000000037f7f7211 */ /* 0x000fc400018f0eff */
[-C--:B------:R-:W-:Y:S01]  /*10ea0*/  LEA.HI.X.SX32 R129, R129, R3.reuse, 0x1, P1 ;  /* 0x0000000381817211 */ /* 0x080fe200008f0eff */
[----:B------:R-:W-:Y:S01]  /*10eb0*/  STG.E.U16 desc[UR28][R122.64], R192 ;  /* 0x000000c07a007986 */ /* 0x000fe2000c10151c */
[-C--:B------:R-:W-:Y:S02]  /*10ec0*/  LEA.HI.X.SX32 R131, R131, R3.reuse, 0x1, P5 ;  /* 0x0000000383837211 */ /* 0x080fe400028f0eff */
[----:B------:R-:W-:Y:S02]  /*10ed0*/  LEA.HI.X.SX32 R119, R5, R3, 0x1, P4 ;  /* 0x0000000305777211 */ /* 0x000fe400020f0eff */
[----:B------:R-:W-:Y:S02]  /*10ee0*/  PRMT R3, R192, 0x7632, R3 ;  /* 0x00007632c0037816 */ /* 0x000fe40000000003 */
[----:B------:R-:W-:Y:S02]  /*10ef0*/  F2FP.F16.F32.PACK_AB R134, R135, R134 ;  /* 0x000000868786723e */ /* 0x000fe400000000ff */
[----:B------:R-:W-:Y:S01]  /*10f00*/  PRMT R4, R132, 0x7632, R4 ;  /* 0x0000763284047816 */ /* 0x000fe20000000004 */
[----:B------:R2:W-:Y:S01]  /*10f10*/  STG.E.U16 desc[UR28][R20.64], R3 ;  /* 0x0000000314007986 */ /* 0x0005e2000c10151c */
[----:B------:R-:W-:-:S02]  /*10f20*/  F2FP.F16.F32.PACK_AB R136, R137, R136 ;  /* 0x000000888988723e */ /* 0x000fc400000000ff */
[----:B-1----:R-:W-:Y:S01]  /*10f30*/  PRMT R2, R134, 0x7632, R2 ;  /* 0x0000763286027816 */ /* 0x002fe20000000002 */
[----:B------:R-:W-:Y:S01]  /*10f40*/  STG.E.U16 desc[UR28][R124.64], R132 ;  /* 0x000000847c007986 */ /* 0x000fe2000c10151c */
[----:B------:R-:W-:Y:S02]  /*10f50*/  F2FP.F16.F32.PACK_AB R138, R139, R138 ;  /* 0x0000008a8b8a723e */ /* 0x000fe400000000ff */
[----:B------:R-:W-:Y:S01]  /*10f60*/  F2FP.F16.F32.PACK_AB R140, R141, R140 ;  /* 0x0000008c8d8c723e */ /* 0x000fe200000000ff */
[----:B------:R1:W-:Y:S01]  /*10f70*/  STG.E.U16 desc[UR28][R28.64], R4 ;  /* 0x000000041c007986 */ /* 0x0003e2000c10151c */
[----:B------:R-:W-:Y:S02]  /*10f80*/  F2FP.F16.F32.PACK_AB R142, R143, R142 ;  /* 0x0000008e8f8e723e */ /* 0x000fe400000000ff */
[----:B------:R-:W-:Y:S01]  /*10f90*/  F2FP.F16.F32.PACK_AB R144, R145, R144 ;  /* 0x000000909190723e */ /* 0x000fe200000000ff */
[----:B------:R-:W-:Y:S01]  /*10fa0*/  STG.E.U16 desc[UR28][R18.64], R134 ;  /* 0x0000008612007986 */ /* 0x000fe2000c10151c */
[----:B--2---:R-:W-:-:S02]  /*10fb0*/  PRMT R21, R136, 0x7632, R21 ;  /* 0x0000763288157816 */ /* 0x004fc40000000015 */
[----:B------:R-:W-:Y:S01]  /*10fc0*/  PRMT R3, R138, 0x7632, R3 ;  /* 0x000076328a037816 */ /* 0x000fe20000000003 */
[----:B------:R2:W-:Y:S01]  /*10fd0*/  STG.E.U16 desc[UR28][R36.64], R2 ;  /* 0x0000000224007986 */ /* 0x0005e2000c10151c */
[----:B------:R-:W-:Y:S02]  /*10fe0*/  F2FP.F16.F32.PACK_AB R146, R147, R146 ;  /* 0x000000929392723e */ /* 0x000fe400000000ff */
[----:B------:R-:W-:Y:S01]  /*10ff0*/  F2FP.F16.F32.PACK_AB R148, R149, R148 ;  /* 0x000000949594723e */ /* 0x000fe200000000ff */
[----:B------:R-:W-:Y:S01]  /*11000*/  STG.E.U16 desc[UR28][R126.64], R136 ;  /* 0x000000887e007986 */ /* 0x000fe2000c10151c */
[----:B-1----:R-:W-:Y:S02]  /*11010*/  PRMT R4, R146, 0x7632, R4 ;  /* 0x0000763292047816 */ /* 0x002fe40000000004 */
[----:B------:R-:W-:Y:S01]  /*11020*/  F2FP.F16.F32.PACK_AB R150, R151, R150 ;  /* 0x000000969796723e */ /* 0x000fe200000000ff */
[----:B------:R1:W-:Y:S01]  /*11030*/  STG.E.U16 desc[UR28][R42.64], R21 ;  /* 0x000000152a007986 */ /* 0x0003e2000c10151c */
[----:B------:R-:W-:-:S02]  /*11040*/  F2FP.F16.F32.PACK_AB R152, R153, R152 ;  /* 0x000000989998723e */ /* 0x000fc400000000ff */
[----:B------:R-:W-:Y:S01]  /*11050*/  F2FP.F16.F32.PACK_AB R154, R155, R154 ;  /* 0x0000009a9b9a723e */ /* 0x000fe200000000ff */
[----:B------:R3:W-:Y:S01]  /*11060*/  STG.E.U16 desc[UR28][R26.64], R138 ;  /* 0x0000008a1a007986 */ /* 0x0007e2000c10151c */
[----:B--2---:R-:W-:Y:S02]  /*11070*/  PRMT R2, R142, 0x7632, R2 ;  /* 0x000076328e027816 */ /* 0x004fe40000000002 */
[----:B------:R-:W-:Y:S01]  /*11080*/  PRMT R36, R148, 0x7632, R36 ;  /* 0x0000763294247816 */ /* 0x000fe20000000024 */
[----:B------:R2:W-:Y:S01]  /*11090*/  STG.E.U16 desc[UR28][R48.64], R3 ;  /* 0x0000000330007986 */ /* 0x0005e2000c10151c */
[----:B------:R-:W-:Y:S02]  /*110a0*/  F2FP.F16.F32.PACK_AB R156, R157, R156 ;  /* 0x0000009c9d9c723e */ /* 0x000fe400000000ff */
[----:B------:R-:W-:Y:S01]  /*110b0*/  F2FP.F16.F32.PACK_AB R158, R159, R158 ;  /* 0x0000009e9f9e723e */ /* 0x000fe200000000ff */
[----:B------:R-:W-:Y:S01]  /*110c0*/  STG.E.U16 desc[UR28][R16.64], R140 ;  /* 0x0000008c10007986 */ /* 0x000fe2000c10151c */
[----:B-1----:R-:W-:-:S02]  /*110d0*/  PRMT R42, R154, 0x7632, R42 ;  /* 0x000076329a2a7816 */ /* 0x002fc4000000002a */
[----:B------:R-:W-:Y:S02]  /*110e0*/  F2FP.F16.F32.PACK_AB R160, R161, R160 ;  /* 0x000000a0a1a0723e */ /* 0x000fe400000000ff */
[----:B---3--:R-:W-:Y:S02]  /*110f0*/  PRMT R27, R140, 0x7632, R27 ;  /* 0x000076328c1b7816 */ /* 0x008fe4000000001b */
[----:B------:R-:W-:Y:S02]  /*11100*/  F2FP.F16.F32.PACK_AB R162, R163, R162 ;  /* 0x000000a2a3a2723e */ /* 0x000fe400000000ff */
[----:B--2---:R-:W-:Y:S01]  /*11110*/  PRMT R3, R144, 0x7632, R3 ;  /* 0x0000763290037816 */ /* 0x004fe20000000003 */
[----:B------:R-:W-:Y:S01]  /*11120*/  STG.E.U16 desc[UR28][R54.64], R27 ;  /* 0x0000001b36007986 */ /* 0x000fe2000c10151c */
[----:B------:R-:W-:Y:S02]  /*11130*/  F2FP.F16.F32.PACK_AB R164, R165, R164 ;  /* 0x000000a4a5a4723e */ /* 0x000fe400000000ff */
[----:B------:R-:W-:Y:S01]  /*11140*/  PRMT R43, R162, 0x7632, R43 ;  /* 0x00007632a22b7816 */ /* 0x000fe2000000002b */
[----:B------:R-:W-:Y:S01]  /*11150*/  STG.E.U16 desc[UR28][R34.64], R142 ;  /* 0x0000008e22007986 */ /* 0x000fe2000c10151c */
[----:B------:R-:W-:-:S02]  /*11160*/  F2FP.F16.F32.PACK_AB R166, R167, R166 ;  /* 0x000000a6a7a6723e */ /* 0x000fc400000000ff */
[----:B------:R-:W-:Y:S01]  /*11170*/  F2FP.F16.F32.PACK_AB R168, R169, R168 ;  /* 0x000000a8a9a8723e */ /* 0x000fe200000000ff */
[----:B------:R1:W-:Y:S01]  /*11180*/  STG.E.U16 desc[UR28][R60.64], R2 ;  /* 0x000000023c007986 */ /* 0x0003e2000c10151c */
[----:B------:R-:W-:Y:S02]  /*11190*/  F2FP.F16.F32.PACK_AB R170, R171, R170 ;  /* 0x000000aaabaa723e */ /* 0x000fe400000000ff */
[----:B------:R-:W-:Y:S01]  /*111a0*/  PRMT R48, R168, 0x7632, R48 ;  /* 0x00007632a8307816 */ /* 0x000fe20000000030 */
[----:B------:R-:W-:Y:S01]  /*111b0*/  STG.E.U16 desc[UR28][R128.64], R144 ;  /* 0x0000009080007986 */ /* 0x000fe2000c10151c */
[----:B------:R-:W-:Y:S02]  /*111c0*/  F2FP.F16.F32.PACK_AB R172, R173, R172 ;  /* 0x000000acadac723e */ /* 0x000fe400000000ff */
[----:B------:R-:W-:Y:S01]  /*111d0*/  PRMT R49, R170, 0x7632, R49 ;  /* 0x00007632aa317816 */ /* 0x000fe20000000031 */
[----:B------:R-:W-:Y:S01]  /*111e0*/  STG.E.U16 desc[UR28][R64.64], R3 ;  /* 0x0000000340007986 */ /* 0x000fe2000c10151c */
[----:B------:R-:W-:-:S02]  /*111f0*/  F2FP.F16.F32.PACK_AB R174, R175, R174 ;  /* 0x000000aeafae723e */ /* 0x000fc400000000ff */
[----:B------:R-:W-:Y:S01]  /*11200*/  F2FP.F16.F32.PACK_AB R176, R177, R176 ;  /* 0x000000b0b1b0723e */ /* 0x000fe200000000ff */
[----:B------:R2:W-:Y:S01]  /*11210*/  STG.E.U16 desc[UR28][R40.64], R146 ;  /* 0x0000009228007986 */ /* 0x0005e2000c10151c */
[----:B-1----:R-:W-:Y:S02]  /*11220*/  PRMT R2, R150, 0x7632, R2 ;  /* 0x0000763296027816 */ /* 0x002fe40000000002 */
[----:B------:R-:W-:Y:S01]  /*11230*/  F2FP.F16.F32.PACK_AB R178, R179, R178 ;  /* 0x000000b2b3b2723e */ /* 0x000fe200000000ff */
[----:B------:R1:W-:Y:S01]  /*11240*/  STG.E.U16 desc[UR28][R68.64], R4 ;  /* 0x0000000444007986 */ /* 0x0003e2000c10151c */
[----:B------:R-:W-:Y:S02]  /*11250*/  F2FP.F16.F32.PACK_AB R180, R181, R180 ;  /* 0x000000b4b5b4723e */ /* 0x000fe400000000ff */
[----:B------:R-:W-:Y:S01]  /*11260*/  F2FP.F16.F32.PACK_AB R182, R183, R182 ;  /* 0x000000b6b7b6723e */ /* 0x000fe200000000ff */
[----:B------:R-:W-:Y:S01]  /*11270*/  STG.E.U16 desc[UR28][R24.64], R148 ;  /* 0x0000009418007986 */ /* 0x000fe2000c10151c */
[----:B------:R-:W-:-:S02]  /*11280*/  PRMT R54, R180, 0x7632, R54 ;  /* 0x00007632b4367816 */ /* 0x000fc40000000036 */
[----:B------:R-:W-:Y:S01]  /*11290*/  F2FP.F16.F32.PACK_AB R184, R185, R184 ;  /* 0x000000b8b9b8723e */ /* 0x000fe200000000ff */
[----:B------:R-:W-:Y:S01]  /*112a0*/  STG.E.U16 desc[UR28][R72.64], R36 ;  /* 0x0000002448007986 */ /* 0x000fe2000c10151c */
[----:B--2---:R-:W-:Y:S02]  /*112b0*/  PRMT R40, R152, 0x7632, R40 ;  /* 0x0000763298287816 */ /* 0x004fe40000000028 */
[----:B------:R-:W-:Y:S01]  /*112c0*/  PRMT R41, R160, 0x7632, R41 ;  /* 0x00007632a0297816 */ /* 0x000fe20000000029 */
[----:B------:R2:W-:Y:S01]  /*112d0*/  STG.E.U16 desc[UR28][R46.64], R150 ;  /* 0x000000962e007986 */ /* 0x0005e2000c10151c */
[----:B------:R-:W-:Y:S01]  /*112e0*/  PRMT R55, R182, 0x7632, R55 ;  /* 0x00007632b6377816 */ /* 0x000fe20000000037 */
[C---:B-1----:R-:W-:Y:S01]  /*112f0*/  IMAD.HI R4, R194.reuse, 0x4, RZ ;  /* 0x00000004c2047827 */ /* 0x042fe200078e02ff */
[----:B------:R-:W-:Y:S01]  /*11300*/  F2FP.F16.F32.PACK_AB R186, R187, R186 ;  /* 0x000000babbba723e */ /* 0x000fe200000000ff */
[----:B------:R1:W-:Y:S01]  /*11310*/  STG.E.U16 desc[UR28][R76.64], R2 ;  /* 0x000000024c007986 */ /* 0x0003e2000c10151c */
[----:B------:R-:W-:-:S02]  /*11320*/  SHF.L.U32 R3, R194, 0x2, RZ ;  /* 0x00000002c2037819 */ /* 0x000fc400000006ff */
[----:B------:R-:W-:Y:S01]  /*11330*/  F2FP.F16.F32.PACK_AB R188, R191, R188 ;  /* 0x000000bcbfbc723e */ /* 0x000fe200000000ff */
[----:B------:R-:W-:Y:S01]  /*11340*/  STG.E.U16 desc[UR28][R14.64], R152 ;  /* 0x000000980e007986 */ /* 0x000fe2000c10151c */
[----:B------:R-:W-:-:S03]  /*11350*/  F2FP.F16.F32.PACK_AB R189, R190, R189 ;  /* 0x000000bdbebd723e */ /* 0x000fc600000000ff */
[----:B------:R-:W-:Y:S01]  /*11360*/  STG.E.U16 desc[UR28][R80.64], R40 ;  /* 0x0000002850007986 */ /* 0x000fe2000c10151c */
[----:B--2---:R-:W-:Y:S02]  /*11370*/  PRMT R46, R158, 0x7632, R46 ;  /* 0x000076329e2e7816 */ /* 0x004fe4000000002e */
[----:B------:R-:W-:Y:S01]  /*11380*/  PRMT R47, R166, 0x7632, R47 ;  /* 0x00007632a62f7816 */ /* 0x000fe2000000002f */
[----:B------:R2:W-:Y:S01]  /*11390*/  STG.E.U16 desc[UR28][R52.64], R154 ;  /* 0x0000009a34007986 */ /* 0x0005e2000c10151c */
[----:B-1----:R-:W-:-:S03]  /*113a0*/  PRMT R2, R156, 0x7632, R2 ;  /* 0x000076329c027816 */ /* 0x002fc60000000002 */
[----:B------:R-:W-:Y:S04]  /*113b0*/  STG.E.U16 desc[UR28][R84.64], R42 ;  /* 0x0000002a54007986 */ /* 0x000fe8000c10151c */
[----:B------:R-:W-:Y:S04]  /*113c0*/  STG.E.U16 desc[UR28][R32.64], R156 ;  /* 0x0000009c20007986 */ /* 0x000fe8000c10151c */
[----:B------:R-:W-:Y:S01]  /*113d0*/  STG.E.U16 desc[UR28][R88.64], R2 ;  /* 0x0000000258007986 */ /* 0x000fe2000c10151c */
[----:B--2---:R-:W-:Y:S02]  /*113e0*/  PRMT R52, R176, 0x7632, R52 ;  /* 0x00007632b0347816 */ /* 0x004fe40000000034 */
[----:B------:R-:W-:Y:S01]  /*113f0*/  PRMT R53, R178, 0x7632, R53 ;  /* 0x00007632b2357816 */ /* 0x000fe20000000035 */
[----:B------:R1:W-:Y:S04]  /*11400*/  STG.E.U16 desc[UR28][R58.64], R158 ;  /* 0x0000009e3a007986 */ /* 0x0003e8000c10151c */
[----:B------:R-:W-:Y:S04]  /*11410*/  STG.E.U16 desc[UR28][R92.64], R46 ;  /* 0x0000002e5c007986 */ /* 0x000fe8000c10151c */
[----:B------:R-:W-:Y:S04]  /*11420*/  STG.E.U16 desc[UR28][R130.64], R160 ;  /* 0x000000a082007986 */ /* 0x000fe8000c10151c */
[----:B------:R-:W-:Y:S01]  /*11430*/  STG.E.U16 desc[UR28][R82.64], R41 ;  /* 0x0000002952007986 */ /* 0x000fe2000c10151c */
[----:B-1----:R-:W-:-:S02]  /*11440*/  PRMT R58, R188, 0x7632, R58 ;  /* 0x00007632bc3a7816 */ /* 0x002fc4000000003a */
[----:B------:R-:W-:Y:S01]  /*11450*/  PRMT R59, R189, 0x7632, R59 ;  /* 0x00007632bd3b7816 */ /* 0x000fe2000000003b */
[----:B------:R1:W-:Y:S04]  /*11460*/  STG.E.U16 desc[UR28][R44.64], R162 ;  /* 0x000000a22c007986 */ /* 0x0003e8000c10151c */
[----:B------:R-:W-:Y:S04]  /*11470*/  STG.E.U16 desc[UR28][R86.64], R43 ;  /* 0x0000002b56007986 */ /* 0x000fe8000c10151c */
[----:B------:R-:W-:Y:S01]  /*11480*/  STG.E.U16 desc[UR28][R12.64], R164 ;  /* 0x000000a40c007986 */ /* 0x000fe2000c10151c */
[----:B-1----:R-:W-:-:S05]  /*11490*/  PRMT R45, R164, 0x7632, R45 ;  /* 0x00007632a42d7816 */ /* 0x002fca000000002d */
[----:B------:R-:W-:Y:S04]  /*114a0*/  STG.E.U16 desc[UR28][R90.64], R45 ;  /* 0x0000002d5a007986 */ /* 0x000fe8000c10151c */
[----:B------:R1:W-:Y:S04]  /*114b0*/  STG.E.U16 desc[UR28][R50.64], R166 ;  /* 0x000000a632007986 */ /* 0x0003e8000c10151c */
[----:B------:R-:W-:Y:S04]  /*114c0*/  STG.E.U16 desc[UR28][R94.64], R47 ;  /* 0x0000002f5e007986 */ /* 0x000fe8000c10151c */
[----:B------:R-:W-:Y:S01]  /*114d0*/  STG.E.U16 desc[UR28][R8.64], R168 ;  /* 0x000000a808007986 */ /* 0x000fe2000c10151c */
[----:B-1----:R-:W-:-:S03]  /*114e0*/  PRMT R50, R172, 0x7632, R50 ;  /* 0x00007632ac327816 */ /* 0x002fc60000000032 */
[----:B------:R-:W-:Y:S01]  /*114f0*/  STG.E.U16 desc[UR28][R96.64], R48 ;  /* 0x0000003060007986 */ /* 0x000fe2000c10151c */
[----:B------:R-:W-:-:S03]  /*11500*/  PRMT R51, R174, 0x7632, R51 ;  /* 0x00007632ae337816 */ /* 0x000fc60000000033 */
[----:B------:R1:W-:Y:S04]  /*11510*/  STG.E.U16 desc[UR28][R56.64], R170 ;  /* 0x000000aa38007986 */ /* 0x0003e8000c10151c */
[----:B------:R-:W-:Y:S04]  /*11520*/  STG.E.U16 desc[UR28][R98.64], R49 ;  /* 0x0000003162007986 */ /* 0x000fe8000c10151c */
[----:B------:R-:W-:Y:S04]  /*11530*/  STG.E.U16 desc[UR28][R22.64], R172 ;  /* 0x000000ac16007986 */ /* 0x000fe8000c10151c */
[----:B------:R-:W-:Y:S01]  /*11540*/  STG.E.U16 desc[UR28][R100.64], R50 ;  /* 0x0000003264007986 */ /* 0x000fe2000c10151c */
[----:B-1----:R-:W-:-:S02]  /*11550*/  PRMT R56, R184, 0x7632, R56 ;  /* 0x00007632b8387816 */ /* 0x002fc40000000038 */
[----:B------:R-:W-:Y:S01]  /*11560*/  PRMT R57, R186, 0x7632, R57 ;  /* 0x00007632ba397816 */ /* 0x000fe20000000039 */
[----:B------:R-:W-:Y:S04]  /*11570*/  STG.E.U16 desc[UR28][R62.64], R174 ;  /* 0x000000ae3e007986 */ /* 0x000fe8000c10151c */
[----:B------:R-:W-:Y:S04]  /*11580*/  STG.E.U16 desc[UR28][R102.64], R51 ;  /* 0x0000003366007986 */ /* 0x000fe8000c10151c */
[----:B------:R1:W-:Y:S04]  /*11590*/  STG.E.U16 desc[UR28][R6.64], R176 ;  /* 0x000000b006007986 */ /* 0x0003e8000c10151c */
[----:B------:R2:W-:Y:S04]  /*115a0*/  STG.E.U16 desc[UR28][R104.64], R52 ;  /* 0x0000003468007986 */ /* 0x0005e8000c10151c */
[----:B------:R2:W-:Y:S01]  /*115b0*/  STG.E.U16 desc[UR28][R66.64], R178 ;  /* 0x000000b242007986 */ /* 0x0005e2000c10151c */
[----:B-1----:R-:W1:Y:S03]  /*115c0*/  LDC.64 R6, c[0x0][0x3a0] ;  /* 0x0000e800ff067b82 */ /* 0x002e660000000a00 */
[----:B------:R2:W-:Y:S04]  /*115d0*/  STG.E.U16 desc[UR28][R106.64], R53 ;  /* 0x000000356a007986 */ /* 0x0005e8000c10151c */
[----:B------:R2:W-:Y:S04]  /*115e0*/  STG.E.U16 desc[UR28][R30.64], R180 ;  /* 0x000000b41e007986 */ /* 0x0005e8000c10151c */
[----:B------:R2:W-:Y:S04]  /*115f0*/  STG.E.U16 desc[UR28][R108.64], R54 ;  /* 0x000000366c007986 */ /* 0x0005e8000c10151c */
[----:B------:R2:W-:Y:S04]  /*11600*/  STG.E.U16 desc[UR28][R70.64], R182 ;  /* 0x000000b646007986 */ /* 0x0005e8000c10151c */
[----:B------:R2:W-:Y:S04]  /*11610*/  STG.E.U16 desc[UR28][R110.64], R55 ;  /* 0x000000376e007986 */ /* 0x0005e8000c10151c */
[----:B------:R2:W-:Y:S01]  /*11620*/  STG.E.U16 desc[UR28][R10.64], R184 ;  /* 0x000000b80a007986 */ /* 0x0005e2000c10151c */
[----:B-1----:R-:W-:-:S03]  /*11630*/  IADD3 R2, P1, P2, R3, UR6, R6 ;  /* 0x0000000603027c10 */ /* 0x002fc6000fa3e006 */
[----:B------:R2:W-:Y:S01]  /*11640*/  STG.E.U16 desc[UR28][R112.64], R56 ;  /* 0x0000003870007986 */ /* 0x0005e2000c10151c */
[----:B------:R-:W-:-:S03]  /*11650*/  IADD3.X R3, PT, PT, R4, UR5, R7, P1, P2 ;  /* 0x0000000504037c10 */ /* 0x000fc60008fe4407 */
[----:B------:R2:W-:Y:S04]  /*11660*/  STG.E.U16 desc[UR28][R74.64], R186 ;  /* 0x000000ba4a007986 */ /* 0x0005e8000c10151c */
[----:B------:R2:W-:Y:S04]  /*11670*/  STG.E.U16 desc[UR28][R114.64], R57 ;  /* 0x0000003972007986 */ /* 0x0005e8000c10151c */
[----:B------:R2:W-:Y:S04]  /*11680*/  STG.E.U16 desc[UR28][R38.64], R188 ;  /* 0x000000bc26007986 */ /* 0x0005e8000c10151c */
[----:B------:R2:W-:Y:S04]  /*11690*/  STG.E.U16 desc[UR28][R116.64], R58 ;  /* 0x0000003a74007986 */ /* 0x0005e8000c10151c */
[----:B------:R2:W-:Y:S04]  /*116a0*/  STG.E.U16 desc[UR28][R78.64], R189 ;  /* 0x000000bd4e007986 */ /* 0x0005e8000c10151c */
[----:B------:R2:W-:Y:S04]  /*116b0*/  STG.E.U16 desc[UR28][R118.64], R59 ;  /* 0x0000003b76007986 */ /* 0x0005e8000c10151c */
[----:B------:R2:W-:Y:S01]  /*116c0*/  STG.E desc[UR28][R2.64], R0 ;  /* 0x0000000002007986 */ /* 0x0005e2000c10191c */
[----:B0-----:R-:W-:Y:S06]  /*116d0*/  BAR.SYNC.DEFER_BLOCKING 0x0 ;  /* 0x0000000000007b1d */ /* 0x001fec0000010000 */
[----:B------:R-:W-:Y:S05]  /*116e0*/  @P0 BRA `(.L_x_20) ;  /* 0x0000000000a00947 */ /* 0x000fea0003800000 */
[----:B------:R-:W0:Y:S01]  /*116f0*/  S2UR UR5, SR_CgaCtaId ;  /* 0x00000000000579c3 */ /* 0x000e220000008800 */
[----:B------:R-:W-:Y:S01]  /*11700*/  NOP ;  /* 0x0000000000007918 */ /* 0x000fe20000000000 */
[----:B------:R-:W-:Y:S01]  /*11710*/  UMOV UR4, 0x50 ;  /* 0x0000005000047882 */ /* 0x000fe20000000000 */
[----:B--2---:R-:W-:Y:S01]  /*11720*/  MOV R0, UR13 ;  /* 0x0000000d00007c02 */ /* 0x004fe20008000f00 */
[----:B------:R-:W-:Y:S01]  /*11730*/  HFMA2 R7, -RZ, RZ, 0, 5.9604644775390625e-08 ;  /* 0x00000001ff077431 */ /* 0x000fe200000001ff */
[----:B------:R-:W-:Y:S02]  /*11740*/  MOV R3, 0xff ;  /* 0x000000ff00037802 */ /* 0x000fe40000000f00 */
[----:B------:R-:W-:-:S04]  /*11750*/  LOP3.LUT R0, R0, 0xffff, RZ, 0xc0, !PT ;  /* 0x0000ffff00007812 */ /* 0x000fc800078ec0ff */
[----:B------:R-:W-:-:S04]  /*11760*/  SHF.R.U32.HI R0, RZ, 0x5, R0 ;  /* 0x00000005ff007819 */ /* 0x000fc80000011600 */
[----:B------:R-:W-:Y:S02]  /*11770*/  IADD3 R2, PT, PT, R0, 0x10, RZ ;  /* 0x0000001000027810 */ /* 0x000fe40007ffe0ff */
[----:B------:R-:W-:Y:S01]  /*11780*/  SHF.L.U32 R0, R3, R0, RZ ;  /* 0x0000000003007219 */ /* 0x000fe200000006ff */
[----:B0-----:R-:W-:Y:S01]  /*11790*/  ULEA UR6, UR5, UR4, 0x18 ;  /* 0x0000000405067291 */ /* 0x001fe2000f8ec0ff */
[----:B------:R-:W-:-:S04]  /*117a0*/  SHF.L.U32 R3, R7, R2, RZ ;  /* 0x0000000207037219 */ /* 0x000fc800000006ff */
[----:B------:R-:W-:-:S04]  /*117b0*/  LOP3.LUT R0, R3, R0, RZ, 0xfc, !PT ;  /* 0x0000000003007212 */ /* 0x000fc800078efcff */
[----:B------:R-:W0:Y:S01]  /*117c0*/  LDS R5, [UR6] ;  /* 0x00000006ff057984 */ /* 0x000e220008000800 */
[C---:B------:R-:W-:Y:S02]  /*117d0*/  LOP3.LUT R2, R0.reuse, 0xffff, RZ, 0xc0, !PT ;  /* 0x0000ffff00027812 */ /* 0x040fe400078ec0ff */
[----:B0-----:R-:W-:-:S04]  /*117e0*/  LOP3.LUT R3, R0, 0xffff, R5, 0x80, !PT ;  /* 0x0000ffff00037812 */ /* 0x001fc800078e8005 */
[----:B------:R-:W-:-:S13]  /*117f0*/  ISETP.NE.AND P0, PT, R3, R2, PT ;  /* 0x000000020300720c */ /* 0x000fda0003f05270 */
[----:B------:R-:W-:Y:S05]  /*11800*/  @P0 BRA `(.L_x_21) ;  /* 0x0000000000500947 */ /* 0x000fea0003800000 */
[----:B------:R-:W-:Y:S02]  /*11810*/  SHF.R.U32.HI R5, RZ, 0x10, R5 ;  /* 0x00000010ff057819 */ /* 0x000fe40000011605 */
[----:B------:R-:W-:-:S04]  /*11820*/  SHF.R.U32.HI R2, RZ, 0x10, R0 ;  /* 0x00000010ff027819 */ /* 0x000fc80000011600 */
[----:B------:R-:W-:-:S04]  /*11830*/  LOP3.LUT R5, R5, R2, RZ, 0xc0, !PT ;  /* 0x0000000205057212 */ /* 0x000fc800078ec0ff */
[----:B------:R-:W-:-:S13]  /*11840*/  ISETP.NE.AND P0, PT, R5, R2, PT ;  /* 0x000000020500720c */ /* 0x000fda0003f05270 */
[----:B------:R-:W-:Y:S05]  /*11850*/  @P0 BRA `(.L_x_22) ;  /* 0x0000000000300947 */ /* 0x000fea0003800000 */
[----:B------:R-:W-:Y:S01]  /*11860*/  R2UR UR4, R0 ;  /* 0x00000000000472ca */ /* 0x000fe200000e0000 */
[----:B------:R-:W-:Y:S01]  /*11870*/  VOTEU.ANY UR5, UPT, PT ;  /* 0x0000000000057886 */ /* 0x000fe200038e0100 */
[----:B------:R-:W0:Y:S01]  /*11880*/  S2R R0, SR_LANEID ;  /* 0x0000000000007919 */ /* 0x000e220000000000 */
[----:B------:R-:W-:-:S10]  /*11890*/  UFLO.U32 UR5, UR5 ;  /* 0x00000005000572bd */ /* 0x000fd400080e0000 */
[----:B------:R-:W-:-:S06]  /*118a0*/  ULOP3.LUT UR4, URZ, UR4, URZ, 0x33, !UPT ;  /* 0x00000004ff047292 */ /* 0x000fcc000f8e33ff */
[----:B------:R-:W-:-:S04]  /*118b0*/  MOV R2, UR4 ;  /* 0x0000000400027c02 */ /* 0x000fc80008000f00 */
[----:B------:R-:W1:Y:S02]  /*118c0*/  REDUX UR7, R2 ;  /* 0x00000000020773c4 */ /* 0x000e640000000000 */
[----:B------:R3:W-:Y:S01]  /*118d0*/  UTCATOMSWS.AND URZ, UR4 ;  /* 0x0000000400ff79e3 */ /* 0x0007e20008000000 */
[----:B0-----:R-:W-:Y:S02]  /*118e0*/  ISETP.EQ.U32.AND P0, PT, R0, UR5, PT ;  /* 0x0000000500007c0c */ /* 0x001fe4000bf02070 */
[----:B-1----:R-:W-:-:S11]  /*118f0*/  MOV R0, UR7 ;  /* 0x0000000700007c02 */ /* 0x002fd60008000f00 */
[----:B------:R3:W-:Y:S01]  /*11900*/  @P0 ATOMS.AND RZ, [UR6], R0 ;  /* 0x00000000ffff098c */ /* 0x0007e2000a800006 */
[----:B------:R-:W-:Y:S05]  /*11910*/  BRA `(.L_x_20) ;  /* 0x0000000000147947 */ /* 0x000fea0003800000 */
.L_x_22:
[----:B------:R-:W-:-:S07]  /*11920*/  MOV R2, 0x11940 ;  /* 0x0001194000027802 */ /* 0x000fce0000000f00 */
[----:B------:R-:W-:Y:S05]  /*11930*/  CALL.REL.NOINC `($__internal_0_$__cuda_sm10x_tcgen05_guardrail_trap_col_being_dealloced_not_returned_by_alloc) ;  /* 0x0000000000447944 */ /* 0x000fea0003c00000 */
[----:B------:R-:W-:Y:S05]  /*11940*/  BRA `(.L_x_20) ;  /* 0x0000000000087947 */ /* 0x000fea0003800000 */
.L_x_21:
[----:B------:R-:W-:-:S07]  /*11950*/  MOV R2, 0x11970 ;  /* 0x0001197000027802 */ /* 0x000fce0000000f00 */
[----:B------:R-:W-:Y:S05]  /*11960*/  CALL.REL.NOINC `($__internal_2_$__cuda_sm10x_tcgen05_guardrail_trap_unallocated_columns_being_dealloced) ;  /* 0x0000000000507944 */ /* 0x000fea0003c00000 */
.L_x_20:
[----:B------:R-:W-:Y:S01]  /*11970*/  NOP ;  /* 0x0000000000007918 */ /* 0x000fe20000000000 */
[----:B---3--:R-:W-:Y:S05]  /*11980*/  EXIT ;  /* 0x000000000000794d */ /* 0x008fea0003800000 */
.L_x_8:
[----:B------:R-:W1:Y:S02]  /*11990*/  SYNCS.PHASECHK.TRANS64.TRYWAIT P4, [UR14+0x8000], RZ ;  /* 0x008000ffff0075a7 */ /* 0x000e64000808110e */
[----:B-1----:R-:W-:Y:S05]  /*119a0*/  @!P4 BRA `(.L_x_8) ;  /* 0xfffffffc00f8c947 */ /* 0x002fea000383ffff */
[----:B------:R-:W-:Y:S05]  /*119b0*/  BRA `(.L_x_7) ;  /* 0xffffff2400087947 */ /* 0x000fea000383ffff */
.L_x_14:
[----:B------:R-:W1:Y:S02]  /*119c0*/  SYNCS.PHASECHK.TRANS64.TRYWAIT P2, [UR14+0x10010], RZ ;  /* 0x010010ffff0075a7 */ /* 0x000e64000804110e */
[----:B-1----:R-:W-:Y:S05]  /*119d0*/  @!P2 BRA `(.L_x_14) ;  /* 0xfffffffc00f8a947 */ /* 0x002fea000383ffff */
[----:B------:R-:W-:Y:S05]  /*119e0*/  BRA `(.L_x_23) ;  /* 0xffffff8c00e87947 */ /* 0x000fea000383ffff */
.L_x_15:
[----:B------:R-:W1:Y:S02]  /*119f0*/  SYNCS.PHASECHK.TRANS64.TRYWAIT P2, [UR11], R43 ;  /* 0x0000002bff0075a7 */ /* 0x000e64000804110b */
[----:B-1----:R-:W-:Y:S05]  /*11a00*/  @!P2 BRA `(.L_x_15) ;  /* 0xfffffffc00f8a947 */ /* 0x002fea000383ffff */
[----:B------:R-:W-:Y:S05]  /*11a10*/  BRA `(.L_x_24) ;  /* 0xffffffac00ac7947 */ /* 0x000fea000383ffff */
.L_x_19:
[----:B------:R-:W1:Y:S02]  /*11a20*/  SYNCS.PHASECHK.TRANS64.TRYWAIT P4, [UR11], R2 ;  /* 0x00000002ff0075a7 */ /* 0x000e64000808110b */
[----:B-1----:R-:W-:Y:S05]  /*11a30*/  @!P4 BRA `(.L_x_19) ;  /* 0xfffffffc00f8c947 */ /* 0x002fea000383ffff */
[----:B------:R-:W-:Y:S05]  /*11a40*/  BRA `(.L_x_18) ;  /* 0xffffffd400ec7947 */ /* 0x000fea000383ffff */
        .weak           $__internal_0_$__cuda_sm10x_tcgen05_guardrail_trap_col_being_dealloced_not_returned_by_alloc
        .type           $__internal_0_$__cuda_sm10x_tcgen05_guardrail_trap_col_being_dealloced_not_returned_by_alloc,@function
        .size           $__internal_0_$__cuda_sm10x_tcgen05_guardrail_trap_col_being_dealloced_not_returned_by_alloc,($__internal_1_$__cuda_sm10x_tcgen05_guardrail_trap_phase_invalid_during_alloc - $__internal_0_$__cuda_sm10x_tcgen05_guardrail_trap_col_being_dealloced_not_returned_by_alloc)
$__internal_0_$__cuda_sm10x_tcgen05_guardrail_trap_col_being_dealloced_not_returned_by_alloc:
[----:B------:R-:W-:Y:S05]  /*11a50*/  BPT.TRAP 0x1 ;  /* 0x000000040000795c */ /* 0x000fea0000300000 */
[----:B------:R-:W-:-:S04]  /*11a60*/  MOV R3, 0x0 ;  /* 0x0000000000037802 */ /* 0x000fc80000000f00 */
[----:B------:R-:W-:Y:S05]  /*11a70*/  RET.REL.NODEC R2 `(attn_fwd) ;  /* 0xfffffee402607950 */ /* 0x000fea0003c3ffff */
        .weak           $__internal_1_$__cuda_sm10x_tcgen05_guardrail_trap_phase_invalid_during_alloc
        .type           $__internal_1_$__cuda_sm10x_tcgen05_guardrail_trap_phase_invalid_during_alloc,@function
        .size           $__internal_1_$__cuda_sm10x_tcgen05_guardrail_trap_phase_invalid_during_alloc,($__internal_2_$__cuda_sm10x_tcgen05_guardrail_trap_unallocated_columns_being_dealloced - $__internal_1_$__cuda_sm10x_tcgen05_guardrail_trap_phase_invalid_during_alloc)
$__internal_1_$__cuda_sm10x_tcgen05_guardrail_trap_phase_invalid_during_alloc:
[----:B------:R-:W-:Y:S05]  /*11a80*/  BPT.TRAP 0x1 ;  /* 0x000000040000795c */ /* 0x000fea0000300000 */
[----:B------:R-:W-:-:S04]  /*11a90*/  HFMA2 R3, -RZ, RZ, 0, 0 ;  /* 0x00000000ff037431 */ /* 0x000fc800000001ff */
[----:B------:R-:W-:Y:S05]  /*11aa0*/  RET.REL.NODEC R2 `(attn_fwd) ;  /* 0xfffffee402547950 */ /* 0x000fea0003c3ffff */
        .weak           $__internal_2_$__cuda_sm10x_tcgen05_guardrail_trap_unallocated_columns_being_dealloced
        .type           $__internal_2_$__cuda_sm10x_tcgen05_guardrail_trap_unallocated_columns_being_dealloced,@function
        .size           $__internal_2_$__cuda_sm10x_tcgen05_guardrail_trap_unallocated_columns_being_dealloced,(.L_x_28 - $__internal_2_$__cuda_sm10x_tcgen05_guardrail_trap_unallocated_columns_being_dealloced)
$__internal_2_$__cuda_sm10x_tcgen05_guardrail_trap_unallocated_columns_being_dealloced:
[----:B------:R-:W-:Y:S05]  /*11ab0*/  BPT.TRAP 0x1 ;  /* 0x000000040000795c */ /* 0x000fea0000300000 */
[----:B------:R-:W-:-:S04]  /*11ac0*/  MOV R3, 0x0 ;  /* 0x0000000000037802 */ /* 0x000fc80000000f00 */
[----:B------:R-:W-:Y:S05]  /*11ad0*/  RET.REL.NODEC R2 `(attn_fwd) ;  /* 0xfffffee402487950 */ /* 0x000fea0003c3ffff */
.L_x_25:
[----:B------:R-:W-:-:S00]  /*11ae0*/  BRA `(.L_x_25) ;  /* 0xfffffffc00fc7947 */ /* 0x000fc0000383ffff */
[----:B------:R-:W-:-:S00]  /*11af0*/  NOP ;  /* 0x0000000000007918 */ /* 0x000fc00000000000 */
        /* <DEDUP_REMOVED lines=8> */
.L_x_28:


//--------------------- .nv.global.init           --------------------------
	.section	.nv.global.init,"aw",@progbits
.nv.global.init:
	.type		_$_str,@object
	.size		_$_str,(.L_3 - _$_str)
_$_str:
        /*0000*/ 	.byte	0x5f, 0x5f, 0x43, 0x55, 0x44, 0x41, 0x5f, 0x46, 0x54, 0x5a, 0x00
.L_3:


//--------------------- .nv.shared.attn_fwd       --------------------------
	.section	.nv.shared.attn_fwd,"aw",@nobits
	.sectionflags	@""
	.align	16
	.zero		1024


//--------------------- .nv.shared.reserved.0     --------------------------
	.section	.nv.shared.reserved.0,"aw",@nobits
	.align	8
	.weak		__nv_reservedSMEM_offset_0_alias
	.size		__nv_reservedSMEM_offset_0_alias, 0, 64
	.other		__nv_reservedSMEM_offset_0_alias,@"STO_CUDA_RESERVED_SHARED STV_DEFAULT"
__nv_reservedSMEM_offset_0_alias:
	.zero		0
.nv.shared.reserved.0:
	.zero		64
	.weak		__nv_reservedSMEM_allocation_phase
	.type		__nv_reservedSMEM_allocation_phase,@object
	.size		__nv_reservedSMEM_allocation_phase,(.L_0 - __nv_reservedSMEM_allocation_phase)
__nv_reservedSMEM_allocation_phase:
	.zero		1
.L_0:
	.zero		7
	.weak		__nv_reservedSMEM_devtool_atexit_pc
	.type		__nv_reservedSMEM_devtool_atexit_pc,@object
	.size		__nv_reservedSMEM_devtool_atexit_pc,(__nv_reservedSMEM_allocation_mask - __nv_reservedSMEM_devtool_atexit_pc)
__nv_reservedSMEM_devtool_atexit_pc:
	.zero		8
	.weak		__nv_reservedSMEM_allocation_mask
	.type		__nv_reservedSMEM_allocation_mask,@object
	.size		__nv_reservedSMEM_allocation_mask,(.L_2 - __nv_reservedSMEM_allocation_mask)
__nv_reservedSMEM_allocation_mask:
	.zero		4
.L_2:


//--------------------- .nv.constant0.attn_fwd    --------------------------
	.section	.nv.constant0.attn_fwd,"a",@progbits
	.sectionflags	@""
	.align	4
.nv.constant0.attn_fwd:
	.zero		1032


//--------------------- SYMBOLS --------------------------

	.type		.nv.reservedSmem.offset0,@object
	.size		.nv.reservedSmem.offset0,0x4
	.type		.nv.reservedSmem.cap,@object
	.size		.nv.reservedSmem.cap,0x4
